	.headerflags	@"EF_CUDA_TEXMODE_UNIFIED EF_CUDA_64BIT_ADDRESS EF_CUDA_SM86 EF_CUDA_VIRTUAL_SM(EF_CUDA_SM86)"
	.elftype	@"ET_EXEC"


//--------------------- .nv.info                  --------------------------
	.section	.nv.info,"",@"SHT_CUDA_INFO"
	.align	4


	//----- nvinfo : EIATTR_REGCOUNT
	.align		4
        /*0000*/ 	.byte	0x04, 0x2f
        /*0002*/ 	.short	(.L_3 - .L_2)
	.align		4
.L_2:
        /*0004*/ 	.word	index@(l2norm_fwd_kernel)
        /*0008*/ 	.word	0x000000ef


	//----- nvinfo : EIATTR_MAX_STACK_SIZE
	.align		4
.L_3:
        /*000c*/ 	.byte	0x04, 0x23
        /*000e*/ 	.short	(.L_5 - .L_4)
	.align		4
.L_4:
        /*0010*/ 	.word	index@(l2norm_fwd_kernel)
        /*0014*/ 	.word	0x00000000


	//----- nvinfo : EIATTR_MIN_STACK_SIZE
	.align		4
.L_5:
        /*0018*/ 	.byte	0x04, 0x12
        /*001a*/ 	.short	(.L_7 - .L_6)
	.align		4
.L_6:
        /*001c*/ 	.word	index@(l2norm_fwd_kernel)
        /*0020*/ 	.word	0x00000000


	//----- nvinfo : EIATTR_FRAME_SIZE
	.align		4
.L_7:
        /*0024*/ 	.byte	0x04, 0x11
        /*0026*/ 	.short	(.L_9 - .L_8)
	.align		4
.L_8:
        /*0028*/ 	.word	index@(l2norm_fwd_kernel)
        /*002c*/ 	.word	0x00000000
.L_9:


//--------------------- .nv.info.l2norm_fwd_kernel --------------------------
	.section	.nv.info.l2norm_fwd_kernel,"",@"SHT_CUDA_INFO"
	.align	4


	//----- nvinfo : EIATTR_CUDA_API_VERSION
	.align		4
        /*0000*/ 	.byte	0x04, 0x37
        /*0002*/ 	.short	(.L_11 - .L_10)
.L_10:
        /*0004*/ 	.word	0x0000007b


	//----- nvinfo : EIATTR_SW2861232_WAR
	.align		4
.L_11:
        /*0008*/ 	.byte	0x01, 0x35
	.zero		2


	//----- nvinfo : EIATTR_PARAM_CBANK
	.align		4
        /*000c*/ 	.byte	0x04, 0x0a
        /*000e*/ 	.short	(.L_13 - .L_12)
	.align		4
.L_12:
        /*0010*/ 	.word	index@(.nv.constant0.l2norm_fwd_kernel)
        /*0014*/ 	.short	0x0160
        /*0016*/ 	.short	0x001c


	//----- nvinfo : EIATTR_CBANK_PARAM_SIZE
	.align		4
.L_13:
        /*0018*/ 	.byte	0x03, 0x19
        /*001a*/ 	.short	0x001c


	//----- nvinfo : EIATTR_KPARAM_INFO
	.align		4
        /*001c*/ 	.byte	0x04, 0x17
        /*001e*/ 	.short	(.L_15 - .L_14)
.L_14:
        /*0020*/ 	.word	0x00000000
        /*0024*/ 	.short	0x0003
        /*0026*/ 	.short	0x0018
        /*0028*/ 	.byte	0x00, 0xf0, 0x11, 0x00


	//----- nvinfo : EIATTR_KPARAM_INFO
	.align		4
.L_15:
        /*002c*/ 	.byte	0x04, 0x17
        /*002e*/ 	.short	(.L_17 - .L_16)
.L_16:
        /*0030*/ 	.word	0x00000000
        /*0034*/ 	.short	0x0002
        /*0036*/ 	.short	0x0010
        /*0038*/ 	.byte	0x00, 0xf0, 0x21, 0x00


	//----- nvinfo : EIATTR_KPARAM_INFO
	.align		4
.L_17:
        /*003c*/ 	.byte	0x04, 0x17
        /*003e*/ 	.short	(.L_19 - .L_18)
.L_18:
        /*0040*/ 	.word	0x00000000
        /*0044*/ 	.short	0x0001
        /*0046*/ 	.short	0x0008
        /*0048*/ 	.byte	0x00, 0xf0, 0x21, 0x00


	//----- nvinfo : EIATTR_KPARAM_INFO
	.align		4
.L_19:
        /*004c*/ 	.byte	0x04, 0x17
        /*004e*/ 	.short	(.L_21 - .L_20)
.L_20:
        /*0050*/ 	.word	0x00000000
        /*0054*/ 	.short	0x0000
        /*0056*/ 	.short	0x0000
        /*0058*/ 	.byte	0x00, 0xf0, 0x21, 0x00


	//----- nvinfo : EIATTR_MAXREG_COUNT
	.align		4
.L_21:
        /*005c*/ 	.byte	0x03, 0x1b
        /*005e*/ 	.short	0x00ff


	//----- nvinfo : EIATTR_COOP_GROUP_MASK_REGIDS
	.align		4
        /*0060*/ 	.byte	0x04, 0x29
        /*0062*/ 	.short	(.L_23 - .L_22)


	//   ....[0]....
.L_22:
        /*0064*/ 	.word	0xffffffff


	//   ....[1]....
        /*0068*/ 	.word	0xffffffff


	//   ....[2]....
        /*006c*/ 	.word	0xffffffff


	//   ....[3]....
        /*0070*/ 	.word	0xffffffff


	//   ....[4]....
        /*0074*/ 	.word	0xffffffff


	//   ....[5]....
        /*0078*/ 	.word	0xffffffff


	//   ....[6]....
        /*007c*/ 	.word	0xffffffff


	//   ....[7]....
        /*0080*/ 	.word	0xffffffff


	//   ....[8]....
        /*0084*/ 	.word	0xffffffff


	//   ....[9]....
        /*0088*/ 	.word	0xffffffff


	//   ....[10]....
        /*008c*/ 	.word	0xffffffff


	//   ....[11]....
        /*0090*/ 	.word	0xffffffff


	//   ....[12]....
        /*0094*/ 	.word	0xffffffff


	//   ....[13]....
        /*0098*/ 	.word	0xffffffff


	//   ....[14]....
        /*009c*/ 	.word	0xffffffff


	//   ....[15]....
        /*00a0*/ 	.word	0xffffffff


	//   ....[16]....
        /*00a4*/ 	.word	0xffffffff


	//   ....[17]....
        /*00a8*/ 	.word	0xffffffff


	//   ....[18]....
        /*00ac*/ 	.word	0xffffffff


	//   ....[19]....
        /*00b0*/ 	.word	0xffffffff


	//   ....[20]....
        /*00b4*/ 	.word	0xffffffff


	//   ....[21]....
        /*00b8*/ 	.word	0xffffffff


	//   ....[22]....
        /*00bc*/ 	.word	0xffffffff


	//   ....[23]....
        /*00c0*/ 	.word	0xffffffff


	//   ....[24]....
        /*00c4*/ 	.word	0xffffffff


	//   ....[25]....
        /*00c8*/ 	.word	0xffffffff


	//   ....[26]....
        /*00cc*/ 	.word	0xffffffff


	//   ....[27]....
        /*00d0*/ 	.word	0xffffffff


	//   ....[28]....
        /*00d4*/ 	.word	0xffffffff


	//   ....[29]....
        /*00d8*/ 	.word	0xffffffff


	//   ....[30]....
        /*00dc*/ 	.word	0xffffffff


	//   ....[31]....
        /*00e0*/ 	.word	0xffffffff


	//   ....[32]....
        /*00e4*/ 	.word	0xffffffff


	//   ....[33]....
        /*00e8*/ 	.word	0xffffffff


	//   ....[34]....
        /*00ec*/ 	.word	0xffffffff


	//   ....[35]....
        /*00f0*/ 	.word	0xffffffff


	//   ....[36]....
        /*00f4*/ 	.word	0xffffffff


	//   ....[37]....
        /*00f8*/ 	.word	0xffffffff


	//   ....[38]....
        /*00fc*/ 	.word	0xffffffff


	//   ....[39]....
        /*0100*/ 	.word	0xffffffff


	//   ....[40]....
        /*0104*/ 	.word	0xffffffff


	//   ....[41]....
        /*0108*/ 	.word	0xffffffff


	//   ....[42]....
        /*010c*/ 	.word	0xffffffff


	//   ....[43]....
        /*0110*/ 	.word	0xffffffff


	//   ....[44]....
        /*0114*/ 	.word	0xffffffff


	//   ....[45]....
        /*0118*/ 	.word	0xffffffff


	//   ....[46]....
        /*011c*/ 	.word	0xffffffff


	//   ....[47]....
        /*0120*/ 	.word	0xffffffff


	//   ....[48]....
        /*0124*/ 	.word	0xffffffff


	//   ....[49]....
        /*0128*/ 	.word	0xffffffff


	//   ....[50]....
        /*012c*/ 	.word	0xffffffff


	//   ....[51]....
        /*0130*/ 	.word	0xffffffff


	//   ....[52]....
        /*0134*/ 	.word	0xffffffff


	//   ....[53]....
        /*0138*/ 	.word	0xffffffff


	//   ....[54]....
        /*013c*/ 	.word	0xffffffff


	//   ....[55]....
        /*0140*/ 	.word	0xffffffff


	//   ....[56]....
        /*0144*/ 	.word	0xffffffff


	//   ....[57]....
        /*0148*/ 	.word	0xffffffff


	//   ....[58]....
        /*014c*/ 	.word	0xffffffff


	//   ....[59]....
        /*0150*/ 	.word	0xffffffff


	//   ....[60]....
        /*0154*/ 	.word	0xffffffff


	//   ....[61]....
        /*0158*/ 	.word	0xffffffff


	//   ....[62]....
        /*015c*/ 	.word	0xffffffff


	//   ....[63]....
        /*0160*/ 	.word	0xffffffff


	//   ....[64]....
        /*0164*/ 	.word	0xffffffff


	//   ....[65]....
        /*0168*/ 	.word	0xffffffff


	//   ....[66]....
        /*016c*/ 	.word	0xffffffff


	//   ....[67]....
        /*0170*/ 	.word	0xffffffff


	//   ....[68]....
        /*0174*/ 	.word	0xffffffff


	//   ....[69]....
        /*0178*/ 	.word	0xffffffff


	//   ....[70]....
        /*017c*/ 	.word	0xffffffff


	//   ....[71]....
        /*0180*/ 	.word	0xffffffff


	//   ....[72]....
        /*0184*/ 	.word	0xffffffff


	//   ....[73]....
        /*0188*/ 	.word	0xffffffff


	//   ....[74]....
        /*018c*/ 	.word	0xffffffff


	//   ....[75]....
        /*0190*/ 	.word	0xffffffff


	//   ....[76]....
        /*0194*/ 	.word	0xffffffff


	//   ....[77]....
        /*0198*/ 	.word	0xffffffff


	//   ....[78]....
        /*019c*/ 	.word	0xffffffff


	//   ....[79]....
        /*01a0*/ 	.word	0xffffffff


	//   ....[80]....
        /*01a4*/ 	.word	0xffffffff


	//   ....[81]....
        /*01a8*/ 	.word	0xffffffff


	//   ....[82]....
        /*01ac*/ 	.word	0xffffffff


	//   ....[83]....
        /*01b0*/ 	.word	0xffffffff


	//   ....[84]....
        /*01b4*/ 	.word	0xffffffff


	//   ....[85]....
        /*01b8*/ 	.word	0xffffffff


	//   ....[86]....
        /*01bc*/ 	.word	0xffffffff


	//   ....[87]....
        /*01c0*/ 	.word	0xffffffff


	//   ....[88]....
        /*01c4*/ 	.word	0xffffffff


	//   ....[89]....
        /*01c8*/ 	.word	0xffffffff


	//   ....[90]....
        /*01cc*/ 	.word	0xffffffff


	//   ....[91]....
        /*01d0*/ 	.word	0xffffffff


	//   ....[92]....
        /*01d4*/ 	.word	0xffffffff


	//   ....[93]....
        /*01d8*/ 	.word	0xffffffff


	//   ....[94]....
        /*01dc*/ 	.word	0xffffffff


	//   ....[95]....
        /*01e0*/ 	.word	0xffffffff


	//   ....[96]....
        /*01e4*/ 	.word	0xffffffff


	//   ....[97]....
        /*01e8*/ 	.word	0xffffffff


	//   ....[98]....
        /*01ec*/ 	.word	0xffffffff


	//   ....[99]....
        /*01f0*/ 	.word	0xffffffff


	//   ....[100]....
        /*01f4*/ 	.word	0xffffffff


	//   ....[101]....
        /*01f8*/ 	.word	0xffffffff


	//   ....[102]....
        /*01fc*/ 	.word	0xffffffff


	//   ....[103]....
        /*0200*/ 	.word	0xffffffff


	//   ....[104]....
        /*0204*/ 	.word	0xffffffff


	//   ....[105]....
        /*0208*/ 	.word	0xffffffff


	//   ....[106]....
        /*020c*/ 	.word	0xffffffff


	//   ....[107]....
        /*0210*/ 	.word	0xffffffff


	//   ....[108]....
        /*0214*/ 	.word	0xffffffff


	//   ....[109]....
        /*0218*/ 	.word	0xffffffff


	//   ....[110]....
        /*021c*/ 	.word	0xffffffff


	//   ....[111]....
        /*0220*/ 	.word	0xffffffff


	//   ....[112]....
        /*0224*/ 	.word	0xffffffff


	//   ....[113]....
        /*0228*/ 	.word	0xffffffff


	//   ....[114]....
        /*022c*/ 	.word	0xffffffff


	//   ....[115]....
        /*0230*/ 	.word	0xffffffff


	//   ....[116]....
        /*0234*/ 	.word	0xffffffff


	//   ....[117]....
        /*0238*/ 	.word	0xffffffff


	//   ....[118]....
        /*023c*/ 	.word	0xffffffff


	//   ....[119]....
        /*0240*/ 	.word	0xffffffff


	//   ....[120]....
        /*0244*/ 	.word	0xffffffff


	//   ....[121]....
        /*0248*/ 	.word	0xffffffff


	//   ....[122]....
        /*024c*/ 	.word	0xffffffff


	//   ....[123]....
        /*0250*/ 	.word	0xffffffff


	//   ....[124]....
        /*0254*/ 	.word	0xffffffff


	//   ....[125]....
        /*0258*/ 	.word	0xffffffff


	//   ....[126]....
        /*025c*/ 	.word	0xffffffff


	//   ....[127]....
        /*0260*/ 	.word	0xffffffff


	//----- nvinfo : EIATTR_COOP_GROUP_INSTR_OFFSETS
	.align		4
.L_23:
        /*0264*/ 	.byte	0x04, 0x28
        /*0266*/ 	.short	(.L_25 - .L_24)


	//   ....[0]....
.L_24:
        /*0268*/ 	.word	0x00000c30


	//   ....[1]....
        /*026c*/ 	.word	0x00000c60


	//   ....[2]....
        /*0270*/ 	.word	0x00000ca0


	//   ....[3]....
        /*0274*/ 	.word	0x00000cd0


	//   ....[4]....
        /*0278*/ 	.word	0x00001ee0


	//   ....[5]....
        /*027c*/ 	.word	0x00001f00


	//   ....[6]....
        /*0280*/ 	.word	0x00001f20


	//   ....[7]....
        /*0284*/ 	.word	0x00001f40


	//   ....[8]....
        /*0288*/ 	.word	0x00002210


	//   ....[9]....
        /*028c*/ 	.word	0x00002230


	//   ....[10]....
        /*0290*/ 	.word	0x00002250


	//   ....[11]....
        /*0294*/ 	.word	0x00002270


	//   ....[12]....
        /*0298*/ 	.word	0x00002530


	//   ....[13]....
        /*029c*/ 	.word	0x00002550


	//   ....[14]....
        /*02a0*/ 	.word	0x00002570


	//   ....[15]....
        /*02a4*/ 	.word	0x00002590


	//   ....[16]....
        /*02a8*/ 	.word	0x00002820


	//   ....[17]....
        /*02ac*/ 	.word	0x00002840


	//   ....[18]....
        /*02b0*/ 	.word	0x00002860


	//   ....[19]....
        /*02b4*/ 	.word	0x00002880


	//   ....[20]....
        /*02b8*/ 	.word	0x00002b40


	//   ....[21]....
        /*02bc*/ 	.word	0x00002b60


	//   ....[22]....
        /*02c0*/ 	.word	0x00002b80


	//   ....[23]....
        /*02c4*/ 	.word	0x00002ba0


	//   ....[24]....
        /*02c8*/ 	.word	0x00002e60


	//   ....[25]....
        /*02cc*/ 	.word	0x00002e80


	//   ....[26]....
        /*02d0*/ 	.word	0x00002ea0


	//   ....[27]....
        /*02d4*/ 	.word	0x00002ec0


	//   ....[28]....
        /*02d8*/ 	.word	0x00003180


	//   ....[29]....
        /*02dc*/ 	.word	0x000031a0


	//   ....[30]....
        /*02e0*/ 	.word	0x000031c0


	//   ....[31]....
        /*02e4*/ 	.word	0x000031e0


	//   ....[32]....
        /*02e8*/ 	.word	0x000034a0


	//   ....[33]....
        /*02ec*/ 	.word	0x000034c0


	//   ....[34]....
        /*02f0*/ 	.word	0x000034e0


	//   ....[35]....
        /*02f4*/ 	.word	0x00003500


	//   ....[36]....
        /*02f8*/ 	.word	0x000037c0


	//   ....[37]....
        /*02fc*/ 	.word	0x000037e0


	//   ....[38]....
        /*0300*/ 	.word	0x00003800


	//   ....[39]....
        /*0304*/ 	.word	0x00003820


	//   ....[40]....
        /*0308*/ 	.word	0x00003ae0


	//   ....[41]....
        /*030c*/ 	.word	0x00003b00


	//   ....[42]....
        /*0310*/ 	.word	0x00003b20


	//   ....[43]....
        /*0314*/ 	.word	0x00003b40


	//   ....[44]....
        /*0318*/ 	.word	0x00003e00


	//   ....[45]....
        /*031c*/ 	.word	0x00003e20


	//   ....[46]....
        /*0320*/ 	.word	0x00003e40


	//   ....[47]....
        /*0324*/ 	.word	0x00003e60


	//   ....[48]....
        /*0328*/ 	.word	0x00004120


	//   ....[49]....
        /*032c*/ 	.word	0x00004140


	//   ....[50]....
        /*0330*/ 	.word	0x00004160


	//   ....[51]....
        /*0334*/ 	.word	0x00004180


	//   ....[52]....
        /*0338*/ 	.word	0x00004440


	//   ....[53]....
        /*033c*/ 	.word	0x00004460


	//   ....[54]....
        /*0340*/ 	.word	0x00004480


	//   ....[55]....
        /*0344*/ 	.word	0x000044a0


	//   ....[56]....
        /*0348*/ 	.word	0x00004760


	//   ....[57]....
        /*034c*/ 	.word	0x00004780


	//   ....[58]....
        /*0350*/ 	.word	0x000047a0


	//   ....[59]....
        /*0354*/ 	.word	0x000047c0


	//   ....[60]....
        /*0358*/ 	.word	0x00004a80


	//   ....[61]....
        /*035c*/ 	.word	0x00004aa0


	//   ....[62]....
        /*0360*/ 	.word	0x00004ac0


	//   ....[63]....
        /*0364*/ 	.word	0x00004ae0


	//   ....[64]....
        /*0368*/ 	.word	0x00004da0


	//   ....[65]....
        /*036c*/ 	.word	0x00004dc0


	//   ....[66]....
        /*0370*/ 	.word	0x00004de0


	//   ....[67]....
        /*0374*/ 	.word	0x00004e00


	//   ....[68]....
        /*0378*/ 	.word	0x000050c0


	//   ....[69]....
        /*037c*/ 	.word	0x000050e0


	//   ....[70]....
        /*0380*/ 	.word	0x00005100


	//   ....[71]....
        /*0384*/ 	.word	0x00005120


	//   ....[72]....
        /*0388*/ 	.word	0x00005400


	//   ....[73]....
        /*038c*/ 	.word	0x00005420


	//   ....[74]....
        /*0390*/ 	.word	0x00005440


	//   ....[75]....
        /*0394*/ 	.word	0x00005460


	//   ....[76]....
        /*0398*/ 	.word	0x00005720


	//   ....[77]....
        /*039c*/ 	.word	0x00005740


	//   ....[78]....
        /*03a0*/ 	.word	0x00005760


	//   ....[79]....
        /*03a4*/ 	.word	0x00005780


	//   ....[80]....
        /*03a8*/ 	.word	0x00005a40


	//   ....[81]....
        /*03ac*/ 	.word	0x00005a60


	//   ....[82]....
        /*03b0*/ 	.word	0x00005a80


	//   ....[83]....
        /*03b4*/ 	.word	0x00005aa0


	//   ....[84]....
        /*03b8*/ 	.word	0x00005d60


	//   ....[85]....
        /*03bc*/ 	.word	0x00005d80


	//   ....[86]....
        /*03c0*/ 	.word	0x00005da0


	//   ....[87]....
        /*03c4*/ 	.word	0x00005dc0


	//   ....[88]....
        /*03c8*/ 	.word	0x00006070


	//   ....[89]....
        /*03cc*/ 	.word	0x00006090


	//   ....[90]....
        /*03d0*/ 	.word	0x000060b0


	//   ....[91]....
        /*03d4*/ 	.word	0x000060d0


	//   ....[92]....
        /*03d8*/ 	.word	0x00006380


	//   ....[93]....
        /*03dc*/ 	.word	0x000063a0


	//   ....[94]....
        /*03e0*/ 	.word	0x000063c0


	//   ....[95]....
        /*03e4*/ 	.word	0x000063e0


	//   ....[96]....
        /*03e8*/ 	.word	0x00006690


	//   ....[97]....
        /*03ec*/ 	.word	0x000066b0


	//   ....[98]....
        /*03f0*/ 	.word	0x000066d0


	//   ....[99]....
        /*03f4*/ 	.word	0x000066f0


	//   ....[100]....
        /*03f8*/ 	.word	0x000069a0


	//   ....[101]....
        /*03fc*/ 	.word	0x000069c0


	//   ....[102]....
        /*0400*/ 	.word	0x000069e0


	//   ....[103]....
        /*0404*/ 	.word	0x00006a30


	//   ....[104]....
        /*0408*/ 	.word	0x00006b40


	//   ....[105]....
        /*040c*/ 	.word	0x00006b60


	//   ....[106]....
        /*0410*/ 	.word	0x00006b80


	//   ....[107]....
        /*0414*/ 	.word	0x00006ba0


	//   ....[108]....
        /*0418*/ 	.word	0x00006ce0


	//   ....[109]....
        /*041c*/ 	.word	0x00006d00


	//   ....[110]....
        /*0420*/ 	.word	0x00006d20


	//   ....[111]....
        /*0424*/ 	.word	0x00006d40


	//   ....[112]....
        /*0428*/ 	.word	0x00006e80


	//   ....[113]....
        /*042c*/ 	.word	0x00006ea0


	//   ....[114]....
        /*0430*/ 	.word	0x00006ec0


	//   ....[115]....
        /*0434*/ 	.word	0x00006ee0


	//   ....[116]....
        /*0438*/ 	.word	0x00007020


	//   ....[117]....
        /*043c*/ 	.word	0x00007040


	//   ....[118]....
        /*0440*/ 	.word	0x00007060


	//   ....[119]....
        /*0444*/ 	.word	0x00007080


	//   ....[120]....
        /*0448*/ 	.word	0x000071c0


	//   ....[121]....
        /*044c*/ 	.word	0x000071e0


	//   ....[122]....
        /*0450*/ 	.word	0x00007200


	//   ....[123]....
        /*0454*/ 	.word	0x00007220


	//   ....[124]....
        /*0458*/ 	.word	0x00007360


	//   ....[125]....
        /*045c*/ 	.word	0x00007380


	//   ....[126]....
        /*0460*/ 	.word	0x000073b0


	//   ....[127]....
        /*0464*/ 	.word	0x00007410


	//----- nvinfo : EIATTR_EXIT_INSTR_OFFSETS
	.align		4
.L_25:
        /*0468*/ 	.byte	0x04, 0x1c
        /*046a*/ 	.short	(.L_27 - .L_26)


	//   ....[0]....
.L_26:
        /*046c*/ 	.word	0x00008110


	//   ....[1]....
        /*0470*/ 	.word	0x00008160


	//----- nvinfo : EIATTR_MAX_THREADS
	.align		4
.L_27:
        /*0474*/ 	.byte	0x04, 0x05
        /*0476*/ 	.short	(.L_29 - .L_28)
.L_28:
        /*0478*/ 	.word	0x00000040
        /*047c*/ 	.word	0x00000001
        /*0480*/ 	.word	0x00000001
.L_29:


//--------------------- .nv.rel.action            --------------------------
	.section	.nv.rel.action,"",@"SHT_CUDA_RELOCINFO"
	.align	8
	.sectionentsize	8
        /*0000*/ 	.byte	0x73, 0x00, 0x00, 0x00, 0x00, 0x00, 0x00, 0x00, 0x00, 0x00, 0x00, 0x11, 0x25, 0x00, 0x05, 0x36


//--------------------- .nv.constant0.l2norm_fwd_kernel --------------------------
	.section	.nv.constant0.l2norm_fwd_kernel,"a",@progbits
	.align	4
.nv.constant0.l2norm_fwd_kernel:
	.zero		380


//--------------------- .text.l2norm_fwd_kernel   --------------------------
	.section	.text.l2norm_fwd_kernel,"ax",@progbits
	.sectionflags	@"SHF_BARRIERS=1"
	.sectioninfo	@"SHI_REGISTERS=239"
	.align	128
        .global         l2norm_fwd_kernel
        .type           l2norm_fwd_kernel,@function
        .size           l2norm_fwd_kernel,(.L_x_1 - l2norm_fwd_kernel)
        .other          l2norm_fwd_kernel,@"STO_CUDA_ENTRY STV_DEFAULT"
l2norm_fwd_kernel:
.text.l2norm_fwd_kernel:
[----:B------:R-:W-:-:S02]  /*0000*/  MOV R1, c[0x0][0x28] ;  /* 0x00000a0000017a02 */ /* 0x000fc40000000f00 */
[----:B------:R-:W0:Y:S01]  /*0010*/  S2R R7, SR_TID.X ;  /* 0x0000000000077919 */ /* 0x000e220000002100 */
[----:B------:R-:W-:Y:S01]  /*0020*/  CS2R R232, SRZ ;  /* 0x0000000000e87805 */ /* 0x000fe2000001ff00 */
[----:B------:R-:W-:Y:S01]  /*0030*/  CS2R R234, SRZ ;  /* 0x0000000000ea7805 */ /* 0x000fe2000001ff00 */
[----:B------:R-:W-:Y:S01]  /*0040*/  ULDC.64 UR4, c[0x0][0x118] ;  /* 0x0000460000047ab9 */ /* 0x000fe20000000a00 */
[----:B------:R-:W1:Y:S01]  /*0050*/  S2R R4, SR_CTAID.X ;  /* 0x0000000000047919 */ /* 0x000e620000002500 */
[----:B0-----:R-:W-:Y:S02]  /*0060*/  SHF.R.U32.HI R159, RZ, 0x4, R7 ;  /* 0x00000004ff9f7819 */ /* 0x001fe40000011607 */
[----:B------:R-:W-:Y:S02]  /*0070*/  SHF.L.U32 R0, R7, 0x3, RZ ;  /* 0x0000000307007819 */ /* 0x000fe400000006ff */
[----:B-1----:R-:W-:Y:S02]  /*0080*/  SHF.L.U32 R4, R4, 0x7, RZ ;  /* 0x0000000704047819 */ /* 0x002fe400000006ff */
[----:B------:R-:W-:-:S02]  /*0090*/  SGXT.U32 R159, R159, 0x2 ;  /* 0x000000029f9f781a */ /* 0x000fc40000000000 */
[----:B------:R-:W-:Y:S02]  /*00a0*/  LOP3.LUT R32, R0, 0x78, RZ, 0xc0, !PT ;  /* 0x0000007800207812 */ /* 0x000fe400078ec0ff */
[----:B------:R-:W-:Y:S02]  /*00b0*/  LOP3.LUT R5, R4, R159, RZ, 0xfc, !PT ;  /* 0x0000009f04057212 */ /* 0x000fe400078efcff */
[----:B------:R-:W-:Y:S01]  /*00c0*/  SHF.R.S32.HI R0, RZ, 0x1f, R4 ;  /* 0x0000001fff007819 */ /* 0x000fe20000011404 */
[----:B------:R-:W-:Y:S01]  /*00d0*/  IMAD.WIDE.U32 R32, R32, 0x2, RZ ;  /* 0x0000000220207825 */ /* 0x000fe200078e00ff */
[C---:B------:R-:W-:Y:S02]  /*00e0*/  SHF.L.U32 R3, R5.reuse, 0x8, RZ ;  /* 0x0000000805037819 */ /* 0x040fe400000006ff */
[C---:B------:R-:W-:Y:S02]  /*00f0*/  ISETP.GE.U32.AND P0, PT, R5.reuse, 0xf70, PT ;  /* 0x00000f700500780c */ /* 0x040fe40003f06070 */
[----:B------:R-:W-:-:S02]  /*0100*/  SHF.L.U64.HI R5, R5, 0x8, R0 ;  /* 0x0000000805057819 */ /* 0x000fc40000010200 */
[----:B------:R-:W-:Y:S02]  /*0110*/  LOP3.LUT R192, R3, R32, RZ, 0xfc, !PT ;  /* 0x0000002003c07212 */ /* 0x000fe400078efcff */
[----:B------:R-:W-:Y:S02]  /*0120*/  ISETP.GE.U32.AND.EX P0, PT, R0, RZ, PT, P0 ;  /* 0x000000ff0000720c */ /* 0x000fe40003f06100 */
[----:B------:R-:W-:Y:S02]  /*0130*/  LOP3.LUT R34, R5, R33, RZ, 0xfc, !PT ;  /* 0x0000002105227212 */ /* 0x000fe400078efcff */
[----:B------:R-:W-:-:S04]  /*0140*/  IADD3 R2, P1, R192, c[0x0][0x160], RZ ;  /* 0x00005800c0027a10 */ /* 0x000fc80007f3e0ff */
[----:B------:R-:W-:-:S05]  /*0150*/  IADD3.X R3, R34, c[0x0][0x164], RZ, P1, !PT ;  /* 0x0000590022037a10 */ /* 0x000fca0000ffe4ff */
[----:B------:R-:W2:Y:S01]  /*0160*/  @!P0 LDG.E.128 R232, [R2.64] ;  /* 0x0000000402e88981 */ /* 0x000ea2000c1e1d00 */
[C-C-:B------:R-:W-:Y:S02]  /*0170*/  LOP3.LUT R73, R4.reuse, 0x28, R159.reuse, 0xfe, !PT ;  /* 0x0000002804497812 */ /* 0x140fe400078efe9f */
[----:B------:R-:W-:Y:S02]  /*0180*/  LOP3.LUT R225, R4, 0x8, R159, 0xfe, !PT ;  /* 0x0000000804e17812 */ /* 0x000fe400078efe9f */
[----:B------:R-:W-:Y:S02]  /*0190*/  SHF.L.U32 R35, R73, 0x8, RZ ;  /* 0x0000000849237819 */ /* 0x000fe400000006ff */
[----:B------:R-:W-:Y:S02]  /*01a0*/  MOV R13, 0x3e800000 ;  /* 0x3e800000000d7802 */ /* 0x000fe40000000f00 */
[----:B------:R-:W-:Y:S02]  /*01b0*/  LOP3.LUT R202, R35, R32, RZ, 0xfc, !PT ;  /* 0x0000002023ca7212 */ /* 0x000fe400078efcff */
[----:B------:R-:W-:-:S02]  /*01c0*/  SHF.L.U32 R129, R225, 0x8, RZ ;  /* 0x00000008e1817819 */ /* 0x000fc400000006ff */
[C-C-:B------:R-:W-:Y:S02]  /*01d0*/  LOP3.LUT R219, R4.reuse, 0x10, R159.reuse, 0xfe, !PT ;  /* 0x0000001004db7812 */ /* 0x140fe400078efe9f */
[----:B------:R-:W-:Y:S02]  /*01e0*/  LOP3.LUT R131, R4, 0x60, R159, 0xfe, !PT ;  /* 0x0000006004837812 */ /* 0x000fe400078efe9f */
[C---:B------:R-:W-:Y:S02]  /*01f0*/  ISETP.GE.U32.AND P5, PT, R225.reuse, 0xf70, PT ;  /* 0x00000f70e100780c */ /* 0x040fe40003fa6070 */
[----:B------:R-:W-:Y:S02]  /*0200*/  SHF.L.U64.HI R225, R225, 0x8, R0 ;  /* 0x00000008e1e17819 */ /* 0x000fe40000010200 */
[----:B------:R-:W-:Y:S02]  /*0210*/  LOP3.LUT R228, R129, R32, RZ, 0xfc, !PT ;  /* 0x0000002081e47212 */ /* 0x000fe400078efcff */
[----:B------:R-:W-:-:S02]  /*0220*/  SHF.L.U32 R221, R219, 0x8, RZ ;  /* 0x00000008dbdd7819 */ /* 0x000fc400000006ff */
[C-C-:B------:R-:W-:Y:S02]  /*0230*/  LOP3.LUT R165, R4.reuse, 0x18, R159.reuse, 0xfe, !PT ;  /* 0x0000001804a57812 */ /* 0x140fe400078efe9f */
[----:B------:R-:W-:Y:S02]  /*0240*/  LOP3.LUT R169, R4, 0x5c, R159, 0xfe, !PT ;  /* 0x0000005c04a97812 */ /* 0x000fe400078efe9f */
[--C-:B------:R-:W-:Y:S02]  /*0250*/  SHF.L.U64.HI R53, R131, 0x8, R0.reuse ;  /* 0x0000000883357819 */ /* 0x100fe40000010200 */
[----:B------:R-:W-:Y:S02]  /*0260*/  ISETP.GE.U32.AND P4, PT, R219, 0xf70, PT ;  /* 0x00000f70db00780c */ /* 0x000fe40003f86070 */
[----:B------:R-:W-:Y:S02]  /*0270*/  LOP3.LUT R225, R225, R33, RZ, 0xfc, !PT ;  /* 0x00000021e1e17212 */ /* 0x000fe400078efcff */
[----:B------:R-:W-:-:S02]  /*0280*/  SHF.L.U64.HI R219, R219, 0x8, R0 ;  /* 0x00000008dbdb7819 */ /* 0x000fc40000010200 */
[----:B------:R-:W-:Y:S02]  /*0290*/  LOP3.LUT R221, R221, R32, RZ, 0xfc, !PT ;  /* 0x00000020dddd7212 */ /* 0x000fe400078efcff */
[----:B------:R-:W-:Y:S02]  /*02a0*/  SHF.L.U32 R115, R165, 0x8, RZ ;  /* 0x00000008a5737819 */ /* 0x000fe400000006ff */
[C-C-:B------:R-:W-:Y:S02]  /*02b0*/  LOP3.LUT R71, R4.reuse, 0x20, R159.reuse, 0xfe, !PT ;  /* 0x0000002004477812 */ /* 0x140fe400078efe9f */
[----:B------:R-:W-:Y:S02]  /*02c0*/  SHF.L.U32 R21, R169, 0x8, RZ ;  /* 0x00000008a9157819 */ /* 0x000fe400000006ff */
[----:B------:R-:W-:Y:S02]  /*02d0*/  LOP3.LUT R18, R53, R33, RZ, 0xfc, !PT ;  /* 0x0000002135127212 */ /* 0x000fe400078efcff */
[----:B------:R-:W-:-:S02]  /*02e0*/  LOP3.LUT R111, R4, 0x4c, R159, 0xfe, !PT ;  /* 0x0000004c046f7812 */ /* 0x000fc400078efe9f */
[--C-:B------:R-:W-:Y:S02]  /*02f0*/  SHF.L.U64.HI R55, R169, 0x8, R0.reuse ;  /* 0x00000008a9377819 */ /* 0x100fe40000010200 */
[----:B------:R-:W-:Y:S02]  /*0300*/  LOP3.LUT R219, R219, R33, RZ, 0xfc, !PT ;  /* 0x00000021dbdb7212 */ /* 0x000fe400078efcff */
[----:B------:R-:W-:Y:S02]  /*0310*/  SHF.L.U64.HI R215, R165, 0x8, R0 ;  /* 0x00000008a5d77819 */ /* 0x000fe40000010200 */
[-C--:B------:R-:W-:Y:S02]  /*0320*/  LOP3.LUT R214, R115, R32.reuse, RZ, 0xfc, !PT ;  /* 0x0000002073d67212 */ /* 0x080fe400078efcff */
[----:B------:R-:W-:Y:S02]  /*0330*/  SHF.L.U32 R105, R71, 0x8, RZ ;  /* 0x0000000847697819 */ /* 0x000fe400000006ff */
[----:B------:R-:W-:-:S02]  /*0340*/  LOP3.LUT R22, R21, R32, RZ, 0xfc, !PT ;  /* 0x0000002015167212 */ /* 0x000fc400078efcff */
[----:B------:R-:W-:Y:S02]  /*0350*/  SHF.L.U32 R29, R111, 0x8, RZ ;  /* 0x000000086f1d7819 */ /* 0x000fe400000006ff */
[-C--:B------:R-:W-:Y:S02]  /*0360*/  LOP3.LUT R21, R55, R33.reuse, RZ, 0xfc, !PT ;  /* 0x0000002137157212 */ /* 0x080fe400078efcff */
[--C-:B------:R-:W-:Y:S02]  /*0370*/  SHF.L.U64.HI R67, R111, 0x8, R0.reuse ;  /* 0x000000086f437819 */ /* 0x100fe40000010200 */
[----:B------:R-:W-:Y:S02]  /*0380*/  LOP3.LUT R95, R4, 0x3c, R159, 0xfe, !PT ;  /* 0x0000003c045f7812 */ /* 0x000fe400078efe9f */
[----:B------:R-:W-:Y:S02]  /*0390*/  LOP3.LUT R215, R215, R33, RZ, 0xfc, !PT ;  /* 0x00000021d7d77212 */ /* 0x000fe400078efcff */
[----:B------:R-:W-:-:S02]  /*03a0*/  SHF.L.U64.HI R209, R71, 0x8, R0 ;  /* 0x0000000847d17819 */ /* 0x000fc40000010200 */
[-C--:B------:R-:W-:Y:S02]  /*03b0*/  LOP3.LUT R208, R105, R32.reuse, RZ, 0xfc, !PT ;  /* 0x0000002069d07212 */ /* 0x080fe400078efcff */
[----:B------:R-:W-:Y:S02]  /*03c0*/  LOP3.LUT R30, R29, R32, RZ, 0xfc, !PT ;  /* 0x000000201d1e7212 */ /* 0x000fe400078efcff */
[C-C-:B------:R-:W-:Y:S02]  /*03d0*/  LOP3.LUT R85, R4.reuse, 0x30, R159.reuse, 0xfe, !PT ;  /* 0x0000003004557812 */ /* 0x140fe400078efe9f */
[----:B------:R-:W-:Y:S02]  /*03e0*/  LOP3.LUT R29, R67, R33, RZ, 0xfc, !PT ;  /* 0x00000021431d7212 */ /* 0x000fe400078efcff */
[----:B------:R-:W-:Y:S02]  /*03f0*/  SHF.L.U32 R81, R95, 0x8, RZ ;  /* 0x000000085f517819 */ /* 0x000fe400000006ff */
[----:B------:R-:W-:-:S02]  /*0400*/  LOP3.LUT R107, R4, 0x44, R159, 0xfe, !PT ;  /* 0x00000044046b7812 */ /* 0x000fc400078efe9f */
[----:B------:R-:W-:Y:S02]  /*0410*/  LOP3.LUT R209, R209, R33, RZ, 0xfc, !PT ;  /* 0x00000021d1d17212 */ /* 0x000fe400078efcff */
[----:B------:R-:W-:Y:S02]  /*0420*/  SHF.L.U64.HI R203, R73, 0x8, R0 ;  /* 0x0000000849cb7819 */ /* 0x000fe40000010200 */
[----:B------:R-:W-:Y:S02]  /*0430*/  SHF.L.U32 R197, R85, 0x8, RZ ;  /* 0x0000000855c57819 */ /* 0x000fe400000006ff */
[----:B------:R-:W-:Y:S02]  /*0440*/  LOP3.LUT R99, R4, 0x38, R159, 0xfe, !PT ;  /* 0x0000003804637812 */ /* 0x000fe400078efe9f */
[----:B------:R-:W-:Y:S02]  /*0450*/  LOP3.LUT R180, R81, R32, RZ, 0xfc, !PT ;  /* 0x0000002051b47212 */ /* 0x000fe400078efcff */
[----:B------:R-:W-:-:S02]  /*0460*/  SHF.L.U32 R77, R107, 0x8, RZ ;  /* 0x000000086b4d7819 */ /* 0x000fc400000006ff */
[C-C-:B------:R-:W-:Y:S02]  /*0470*/  LOP3.LUT R87, R4.reuse, 0x34, R159.reuse, 0xfe, !PT ;  /* 0x0000003404577812 */ /* 0x140fe400078efe9f */
[----:B------:R-:W-:Y:S02]  /*0480*/  LOP3.LUT R203, R203, R33, RZ, 0xfc, !PT ;  /* 0x00000021cbcb7212 */ /* 0x000fe400078efcff */
[----:B------:R-:W-:Y:S02]  /*0490*/  SHF.L.U64.HI R93, R85, 0x8, R0 ;  /* 0x00000008555d7819 */ /* 0x000fe40000010200 */
[----:B------:R-:W-:Y:S02]  /*04a0*/  LOP3.LUT R197, R197, R32, RZ, 0xfc, !PT ;  /* 0x00000020c5c57212 */ /* 0x000fe400078efcff */
[----:B------:R-:W-:Y:S02]  /*04b0*/  SHF.L.U32 R183, R99, 0x8, RZ ;  /* 0x0000000863b77819 */ /* 0x000fe400000006ff */
[----:B------:R-:W-:-:S02]  /*04c0*/  LOP3.LUT R97, R4, 0x40, R159, 0xfe, !PT ;  /* 0x0000004004617812 */ /* 0x000fc400078efe9f */
[-C--:B------:R-:W-:Y:S02]  /*04d0*/  LOP3.LUT R162, R77, R32.reuse, RZ, 0xfc, !PT ;  /* 0x000000204da27212 */ /* 0x080fe400078efcff */
[----:B------:R-:W-:Y:S02]  /*04e0*/  SHF.L.U32 R91, R87, 0x8, RZ ;  /* 0x00000008575b7819 */ /* 0x000fe400000006ff */
[----:B------:R-:W-:Y:S02]  /*04f0*/  LOP3.LUT R196, R93, R33, RZ, 0xfc, !PT ;  /* 0x000000215dc47212 */ /* 0x000fe400078efcff */
[----:B------:R-:W-:Y:S02]  /*0500*/  SHF.L.U64.HI R89, R99, 0x8, R0 ;  /* 0x0000000863597819 */ /* 0x000fe40000010200 */
[----:B------:R-:W-:Y:S02]  /*0510*/  LOP3.LUT R183, R183, R32, RZ, 0xfc, !PT ;  /* 0x00000020b7b77212 */ /* 0x000fe400078efcff */
[----:B------:R-:W-:-:S02]  /*0520*/  SHF.L.U32 R177, R97, 0x8, RZ ;  /* 0x0000000861b17819 */ /* 0x000fc400000006ff */
[C-C-:B------:R-:W-:Y:S02]  /*0530*/  LOP3.LUT R109, R4.reuse, 0x48, R159.reuse, 0xfe, !PT ;  /* 0x00000048046d7812 */ /* 0x140fe400078efe9f */
[-C--:B------:R-:W-:Y:S02]  /*0540*/  LOP3.LUT R194, R91, R32.reuse, RZ, 0xfc, !PT ;  /* 0x000000205bc27212 */ /* 0x080fe400078efcff */
[----:B------:R-:W-:Y:S02]  /*0550*/  LOP3.LUT R83, R4, 0x2c, R159, 0xfe, !PT ;  /* 0x0000002c04537812 */ /* 0x000fe400078efe9f */
[----:B------:R-:W-:Y:S02]  /*0560*/  LOP3.LUT R182, R89, R33, RZ, 0xfc, !PT ;  /* 0x0000002159b67212 */ /* 0x000fe400078efcff */
[----:B------:R-:W-:Y:S02]  /*0570*/  SHF.L.U64.HI R79, R97, 0x8, R0 ;  /* 0x00000008614f7819 */ /* 0x000fe40000010200 */
[----:B------:R-:W-:-:S02]  /*0580*/  LOP3.LUT R177, R177, R32, RZ, 0xfc, !PT ;  /* 0x00000020b1b17212 */ /* 0x000fc400078efcff */
[----:B------:R-:W-:Y:S02]  /*0590*/  SHF.L.U32 R31, R109, 0x8, RZ ;  /* 0x000000086d1f7819 */ /* 0x000fe400000006ff */
[----:B------:R-:W-:Y:S02]  /*05a0*/  LOP3.LUT R119, R4, 0x50, R159, 0xfe, !PT ;  /* 0x0000005004777812 */ /* 0x000fe400078efe9f */
[--C-:B------:R-:W-:Y:S02]  /*05b0*/  SHF.L.U64.HI R101, R83, 0x8, R0.reuse ;  /* 0x0000000853657819 */ /* 0x100fe40000010200 */
[----:B------:R-:W-:Y:S02]  /*05c0*/  LOP3.LUT R176, R79, R33, RZ, 0xfc, !PT ;  /* 0x000000214fb07212 */ /* 0x000fe400078efcff */
[----:B------:R-:W-:Y:S02]  /*05d0*/  SHF.L.U64.HI R69, R109, 0x8, R0 ;  /* 0x000000086d457819 */ /* 0x000fe40000010200 */
[----:B------:R-:W-:-:S02]  /*05e0*/  LOP3.LUT R160, R31, R32, RZ, 0xfc, !PT ;  /* 0x000000201fa07212 */ /* 0x000fc400078efcff */
[----:B------:R-:W-:Y:S02]  /*05f0*/  SHF.L.U32 R27, R119, 0x8, RZ ;  /* 0x00000008771b7819 */ /* 0x000fe400000006ff */
[----:B------:R-:W-:Y:S02]  /*0600*/  LOP3.LUT R123, R4, 0x58, R159, 0xfe, !PT ;  /* 0x00000058047b7812 */ /* 0x000fe400078efe9f */
[-C--:B------:R-:W-:Y:S02]  /*0610*/  LOP3.LUT R200, R101, R33.reuse, RZ, 0xfc, !PT ;  /* 0x0000002165c87212 */ /* 0x080fe400078efcff */
[----:B------:R-:W-:Y:S02]  /*0620*/  LOP3.LUT R31, R69, R33, RZ, 0xfc, !PT ;  /* 0x00000021451f7212 */ /* 0x000fe400078efcff */
[----:B------:R-:W-:Y:S02]  /*0630*/  SHF.L.U64.HI R65, R119, 0x8, R0 ;  /* 0x0000000877417819 */ /* 0x000fe40000010200 */
[----:B------:R-:W-:-:S02]  /*0640*/  LOP3.LUT R28, R27, R32, RZ, 0xfc, !PT ;  /* 0x000000201b1c7212 */ /* 0x000fc400078efcff */
[----:B------:R-:W-:Y:S02]  /*0650*/  SHF.L.U32 R23, R123, 0x8, RZ ;  /* 0x000000087b177819 */ /* 0x000fe400000006ff */
[----:B------:R-:W-:Y:S02]  /*0660*/  LOP3.LUT R127, R4, 0xc, R159, 0xfe, !PT ;  /* 0x0000000c047f7812 */ /* 0x000fe400078efe9f */
[----:B------:R-:W-:Y:S02]  /*0670*/  LOP3.LUT R27, R65, R33, RZ, 0xfc, !PT ;  /* 0x00000021411b7212 */ /* 0x000fe400078efcff */
[----:B------:R-:W-:Y:S02]  /*0680*/  SHF.L.U64.HI R57, R123, 0x8, R0 ;  /* 0x000000087b397819 */ /* 0x000fe40000010200 */
[----:B------:R-:W-:Y:S02]  /*0690*/  LOP3.LUT R24, R23, R32, RZ, 0xfc, !PT ;  /* 0x0000002017187212 */ /* 0x000fe400078efcff */
[----:B------:R-:W-:-:S02]  /*06a0*/  SHF.L.U32 R45, R131, 0x8, RZ ;  /* 0x00000008832d7819 */ /* 0x000fc400000006ff */
[C-C-:B------:R-:W-:Y:S02]  /*06b0*/  LOP3.LUT R135, R4.reuse, 0x68, R159.reuse, 0xfe, !PT ;  /* 0x0000006804877812 */ /* 0x140fe400078efe9f */
[----:B------:R-:W-:Y:S02]  /*06c0*/  SHF.L.U32 R125, R127, 0x8, RZ ;  /* 0x000000087f7d7819 */ /* 0x000fe400000006ff */
[----:B------:R-:W-:Y:S02]  /*06d0*/  LOP3.LUT R23, R57, R33, RZ, 0xfc, !PT ;  /* 0x0000002139177212 */ /* 0x000fe400078efcff */
[----:B------:R-:W-:Y:S02]  /*06e0*/  LOP3.LUT R20, R45, R32, RZ, 0xfc, !PT ;  /* 0x000000202d147212 */ /* 0x000fe400078efcff */
[----:B------:R-:W-:Y:S02]  /*06f0*/  SHF.L.U32 R15, R135, 0x8, RZ ;  /* 0x00000008870f7819 */ /* 0x000fe400000006ff */
[----:B------:R-:W-:-:S02]  /*0700*/  LOP3.LUT R143, R4, 0x70, R159, 0xfe, !PT ;  /* 0x00000070048f7812 */ /* 0x000fc400078efe9f */
[-C--:B------:R-:W-:Y:S02]  /*0710*/  LOP3.LUT R224, R125, R32.reuse, RZ, 0xfc, !PT ;  /* 0x000000207de07212 */ /* 0x080fe400078efcff */
[----:B------:R-:W-:Y:S02]  /*0720*/  SHF.L.U64.HI R61, R135, 0x8, R0 ;  /* 0x00000008873d7819 */ /* 0x000fe40000010200 */
[----:B------:R-:W-:Y:S02]  /*0730*/  LOP3.LUT R15, R15, R32, RZ, 0xfc, !PT ;  /* 0x000000200f0f7212 */ /* 0x000fe400078efcff */
[----:B------:R-:W-:Y:S02]  /*0740*/  SHF.L.U32 R47, R143, 0x8, RZ ;  /* 0x000000088f2f7819 */ /* 0x000fe400000006ff */
[----:B------:R-:W-:Y:S02]  /*0750*/  LOP3.LUT R155, R4, 0x78, R159, 0xfe, !PT ;  /* 0x00000078049b7812 */ /* 0x000fe400078efe9f */
[----:B------:R-:W-:-:S02]  /*0760*/  LOP3.LUT R16, R61, R33, RZ, 0xfc, !PT ;  /* 0x000000213d107212 */ /* 0x000fc400078efcff */
[--C-:B------:R-:W-:Y:S02]  /*0770*/  SHF.L.U64.HI R49, R143, 0x8, R0.reuse ;  /* 0x000000088f317819 */ /* 0x100fe40000010200 */
[----:B------:R-:W-:Y:S02]  /*0780*/  LOP3.LUT R8, R47, R32, RZ, 0xfc, !PT ;  /* 0x000000202f087212 */ /* 0x000fe400078efcff */
[C-C-:B------:R-:W-:Y:S02]  /*0790*/  LOP3.LUT R139, R4.reuse, 0x4, R159.reuse, 0xfe, !PT ;  /* 0x00000004048b7812 */ /* 0x140fe400078efe9f */
[----:B------:R-:W-:Y:S02]  /*07a0*/  SHF.L.U64.HI R39, R155, 0x8, R0 ;  /* 0x000000089b277819 */ /* 0x000fe40000010200 */
[C-C-:B------:R-:W-:Y:S02]  /*07b0*/  LOP3.LUT R167, R4.reuse, 0x14, R159.reuse, 0xfe, !PT ;  /* 0x0000001404a77812 */ /* 0x140fe400078efe9f */
[----:B------:R-:W-:-:S02]  /*07c0*/  LOP3.LUT R59, R4, 0x1c, R159, 0xfe, !PT ;  /* 0x0000001c043b7812 */ /* 0x000fc400078efe9f */
[C-C-:B------:R-:W-:Y:S02]  /*07d0*/  LOP3.LUT R75, R4.reuse, 0x24, R159.reuse, 0xfe, !PT ;  /* 0x00000024044b7812 */ /* 0x140fe400078efe9f */
[C-C-:B------:R-:W-:Y:S02]  /*07e0*/  LOP3.LUT R121, R4.reuse, 0x54, R159.reuse, 0xfe, !PT ;  /* 0x0000005404797812 */ /* 0x140fe400078efe9f */
[C-C-:B------:R-:W-:Y:S02]  /*07f0*/  LOP3.LUT R133, R4.reuse, 0x64, R159.reuse, 0xfe, !PT ;  /* 0x0000006404857812 */ /* 0x140fe400078efe9f */
[C-C-:B------:R-:W-:Y:S02]  /*0800*/  LOP3.LUT R157, R4.reuse, 0x6c, R159.reuse, 0xfe, !PT ;  /* 0x0000006c049d7812 */ /* 0x140fe400078efe9f */
[----:B------:R-:W-:Y:S02]  /*0810*/  LOP3.LUT R145, R4, 0x74, R159, 0xfe, !PT ;  /* 0x0000007404917812 */ /* 0x000fe400078efe9f */
[----:B------:R-:W-:-:S02]  /*0820*/  ISETP.GE.U32.AND P6, PT, R139, 0xf70, PT ;  /* 0x00000f708b00780c */ /* 0x000fc40003fc6070 */
[C---:B------:R-:W-:Y:S02]  /*0830*/  SHF.L.U32 R137, R139.reuse, 0x8, RZ ;  /* 0x000000088b897819 */ /* 0x040fe400000006ff */
[----:B------:R-:W-:Y:S02]  /*0840*/  LOP3.LUT R159, R4, 0x7c, R159, 0xfe, !PT ;  /* 0x0000007c049f7812 */ /* 0x000fe400078efe9f */
[----:B------:R-:W-:Y:S02]  /*0850*/  P2R R227, PR, RZ, 0x1 ;  /* 0x00000001ffe37803 */ /* 0x000fe40000000000 */
[----:B------:R-:W-:Y:S02]  /*0860*/  SHF.L.U64.HI R139, R139, 0x8, R0 ;  /* 0x000000088b8b7819 */ /* 0x000fe40000010200 */
[----:B------:R-:W-:Y:S02]  /*0870*/  LOP3.LUT R186, R137, R32, RZ, 0xfc, !PT ;  /* 0x0000002089ba7212 */ /* 0x000fe400078efcff */
[----:B------:R-:W-:-:S02]  /*0880*/  ISETP.GE.U32.AND.EX P0, PT, R0, RZ, PT, P6 ;  /* 0x000000ff0000720c */ /* 0x000fc40003f06160 */
[----:B------:R-:W-:Y:S02]  /*0890*/  ISETP.GE.U32.AND P1, PT, R127, 0xf70, PT ;  /* 0x00000f707f00780c */ /* 0x000fe40003f26070 */
[----:B------:R-:W-:Y:S02]  /*08a0*/  SHF.L.U32 R25, R121, 0x8, RZ ;  /* 0x0000000879197819 */ /* 0x000fe400000006ff */
[--C-:B------:R-:W-:Y:S02]  /*08b0*/  SHF.L.U64.HI R127, R127, 0x8, R0.reuse ;  /* 0x000000087f7f7819 */ /* 0x100fe40000010200 */
[C---:B------:R-:W-:Y:S02]  /*08c0*/  SHF.L.U32 R217, R167.reuse, 0x8, RZ ;  /* 0x00000008a7d97819 */ /* 0x040fe400000006ff */
[----:B------:R-:W-:Y:S02]  /*08d0*/  SHF.L.U64.HI R117, R167, 0x8, R0 ;  /* 0x00000008a7757819 */ /* 0x000fe40000010200 */
[----:B------:R-:W-:-:S02]  /*08e0*/  SHF.L.U32 R211, R59, 0x8, RZ ;  /* 0x000000083bd37819 */ /* 0x000fc400000006ff */
[--C-:B------:R-:W-:Y:S02]  /*08f0*/  SHF.L.U64.HI R113, R59, 0x8, R0.reuse ;  /* 0x000000083b717819 */ /* 0x100fe40000010200 */
[C---:B------:R-:W-:Y:S02]  /*0900*/  SHF.L.U32 R205, R75.reuse, 0x8, RZ ;  /* 0x000000084bcd7819 */ /* 0x040fe400000006ff */
[--C-:B------:R-:W-:Y:S02]  /*0910*/  SHF.L.U64.HI R103, R75, 0x8, R0.reuse ;  /* 0x000000084b677819 */ /* 0x100fe40000010200 */
[----:B------:R-:W-:Y:S02]  /*0920*/  SHF.L.U32 R199, R83, 0x8, RZ ;  /* 0x0000000853c77819 */ /* 0x000fe400000006ff */
[--C-:B------:R-:W-:Y:S02]  /*0930*/  SHF.L.U64.HI R185, R87, 0x8, R0.reuse ;  /* 0x0000000857b97819 */ /* 0x100fe40000010200 */
[----:B------:R-:W-:-:S02]  /*0940*/  SHF.L.U64.HI R179, R95, 0x8, R0 ;  /* 0x000000085fb37819 */ /* 0x000fc40000010200 */
[--C-:B------:R-:W-:Y:S02]  /*0950*/  SHF.L.U64.HI R161, R107, 0x8, R0.reuse ;  /* 0x000000086ba17819 */ /* 0x100fe40000010200 */
[--C-:B------:R-:W-:Y:S02]  /*0960*/  SHF.L.U64.HI R63, R121, 0x8, R0.reuse ;  /* 0x00000008793f7819 */ /* 0x100fe40000010200 */
[C---:B------:R-:W-:Y:S02]  /*0970*/  SHF.L.U32 R19, R133.reuse, 0x8, RZ ;  /* 0x0000000885137819 */ /* 0x040fe400000006ff */
[--C-:B------:R-:W-:Y:S02]  /*0980*/  SHF.L.U64.HI R17, R133, 0x8, R0.reuse ;  /* 0x0000000885117819 */ /* 0x100fe40000010200 */
[C---:B------:R-:W-:Y:S02]  /*0990*/  SHF.L.U32 R11, R157.reuse, 0x8, RZ ;  /* 0x000000089d0b7819 */ /* 0x040fe400000006ff */
[----:B------:R-:W-:-:S02]  /*09a0*/  SHF.L.U64.HI R51, R157, 0x8, R0 ;  /* 0x000000089d337819 */ /* 0x000fc40000010200 */
[C---:B------:R-:W-:Y:S02]  /*09b0*/  SHF.L.U32 R41, R145.reuse, 0x8, RZ ;  /* 0x0000000891297819 */ /* 0x040fe400000006ff */
[--C-:B------:R-:W-:Y:S02]  /*09c0*/  SHF.L.U64.HI R43, R145, 0x8, R0.reuse ;  /* 0x00000008912b7819 */ /* 0x100fe40000010200 */
[----:B------:R-:W-:Y:S02]  /*09d0*/  SHF.L.U64.HI R37, R159, 0x8, R0 ;  /* 0x000000089f257819 */ /* 0x000fe40000010200 */
[-C--:B------:R-:W-:Y:S02]  /*09e0*/  LOP3.LUT R38, R139, R33.reuse, RZ, 0xfc, !PT ;  /* 0x000000218b267212 */ /* 0x080fe400078efcff */
[----:B------:R-:W-:Y:S02]  /*09f0*/  LOP3.LUT R26, R25, R32, RZ, 0xfc, !PT ;  /* 0x00000020191a7212 */ /* 0x000fe400078efcff */
[----:B------:R-:W-:-:S02]  /*0a00*/  LOP3.LUT R222, R127, R33, RZ, 0xfc, !PT ;  /* 0x000000217fde7212 */ /* 0x000fc400078efcff */
[-C--:B------:R-:W-:Y:S02]  /*0a10*/  LOP3.LUT R217, R217, R32.reuse, RZ, 0xfc, !PT ;  /* 0x00000020d9d97212 */ /* 0x080fe400078efcff */
[-C--:B------:R-:W-:Y:S02]  /*0a20*/  LOP3.LUT R218, R117, R33.reuse, RZ, 0xfc, !PT ;  /* 0x0000002175da7212 */ /* 0x080fe400078efcff */
[-C--:B------:R-:W-:Y:S02]  /*0a30*/  LOP3.LUT R211, R211, R32.reuse, RZ, 0xfc, !PT ;  /* 0x00000020d3d37212 */ /* 0x080fe400078efcff */
[-C--:B------:R-:W-:Y:S02]  /*0a40*/  LOP3.LUT R212, R113, R33.reuse, RZ, 0xfc, !PT ;  /* 0x0000002171d47212 */ /* 0x080fe400078efcff */
[----:B------:R-:W-:Y:S02]  /*0a50*/  LOP3.LUT R205, R205, R32, RZ, 0xfc, !PT ;  /* 0x00000020cdcd7212 */ /* 0x000fe400078efcff */
[----:B------:R-:W-:-:S02]  /*0a60*/  LOP3.LUT R206, R103, R33, RZ, 0xfc, !PT ;  /* 0x0000002167ce7212 */ /* 0x000fc400078efcff */
[-C--:B------:R-:W-:Y:S02]  /*0a70*/  LOP3.LUT R199, R199, R32.reuse, RZ, 0xfc, !PT ;  /* 0x00000020c7c77212 */ /* 0x080fe400078efcff */
[-C--:B------:R-:W-:Y:S02]  /*0a80*/  LOP3.LUT R185, R185, R33.reuse, RZ, 0xfc, !PT ;  /* 0x00000021b9b97212 */ /* 0x080fe400078efcff */
[-C--:B------:R-:W-:Y:S02]  /*0a90*/  LOP3.LUT R179, R179, R33.reuse, RZ, 0xfc, !PT ;  /* 0x00000021b3b37212 */ /* 0x080fe400078efcff */
[-C--:B------:R-:W-:Y:S02]  /*0aa0*/  LOP3.LUT R161, R161, R33.reuse, RZ, 0xfc, !PT ;  /* 0x00000021a1a17212 */ /* 0x080fe400078efcff */
[-C--:B------:R-:W-:Y:S02]  /*0ab0*/  LOP3.LUT R25, R63, R33.reuse, RZ, 0xfc, !PT ;  /* 0x000000213f197212 */ /* 0x080fe400078efcff */
[-C--:B------:R-:W-:Y:S01]  /*0ac0*/  LOP3.LUT R19, R19, R32.reuse, RZ, 0xfc, !PT ;  /* 0x0000002013137212 */ /* 0x080fe200078efcff */
[--C-:B--2---:R-:W-:Y:S01]  /*0ad0*/  HADD2.F32 R236, -RZ, R232.reuse.H1_H1 ;  /* 0x300000e8ffec7230 */ /* 0x104fe20000004100 */
[-C--:B------:R-:W-:Y:S01]  /*0ae0*/  LOP3.LUT R17, R17, R33.reuse, RZ, 0xfc, !PT ;  /* 0x0000002111117212 */ /* 0x080fe200078efcff */
[----:B------:R-:W-:Y:S01]  /*0af0*/  HADD2.F32 R158, -RZ, R232.H0_H0 ;  /* 0x200000e8ff9e7230 */ /* 0x000fe20000004100 */
[----:B------:R-:W-:Y:S01]  /*0b00*/  LOP3.LUT R11, R11, R32, RZ, 0xfc, !PT ;  /* 0x000000200b0b7212 */ /* 0x000fe200078efcff */
[--C-:B------:R-:W-:Y:S01]  /*0b10*/  HADD2.F32 R174, -RZ, R233.reuse.H0_H0 ;  /* 0x200000e9ffae7230 */ /* 0x100fe20000004100 */
[----:B------:R-:W-:Y:S01]  /*0b20*/  FMUL R5, R236, R236 ;  /* 0x000000ecec057220 */ /* 0x000fe20000400000 */
[----:B------:R-:W-:Y:S01]  /*0b30*/  HADD2.F32 R232, -RZ, R233.H1_H1 ;  /* 0x300000e9ffe87230 */ /* 0x000fe20000004100 */
[-C--:B------:R-:W-:Y:S01]  /*0b40*/  LOP3.LUT R12, R51, R33.reuse, RZ, 0xfc, !PT ;  /* 0x00000021330c7212 */ /* 0x080fe200078efcff */
[--C-:B------:R-:W-:Y:S01]  /*0b50*/  HADD2.F32 R156, -RZ, R234.reuse.H0_H0 ;  /* 0x200000eaff9c7230 */ /* 0x100fe20000004100 */
[----:B------:R-:W-:Y:S01]  /*0b60*/  FFMA R5, R158, R158, R5 ;  /* 0x0000009e9e057223 */ /* 0x000fe20000000005 */
[----:B------:R-:W-:Y:S01]  /*0b70*/  HADD2.F32 R234, -RZ, R234.H1_H1 ;  /* 0x300000eaffea7230 */ /* 0x000fe20000004100 */
[----:B------:R-:W-:Y:S01]  /*0b80*/  LOP3.LUT R14, R41, R32, RZ, 0xfc, !PT ;  /* 0x00000020290e7212 */ /* 0x000fe200078efcff */
[--C-:B------:R-:W-:Y:S01]  /*0b90*/  HADD2.F32 R230, -RZ, R235.reuse.H0_H0 ;  /* 0x200000ebffe67230 */ /* 0x100fe20000004100 */
[----:B------:R-:W-:Y:S01]  /*0ba0*/  FFMA R5, R174, R174, R5 ;  /* 0x000000aeae057223 */ /* 0x000fe20000000005 */
[----:B------:R-:W-:Y:S01]  /*0bb0*/  HADD2.F32 R154, -RZ, R235.H1_H1 ;  /* 0x300000ebff9a7230 */ /* 0x000fe20000004100 */
[----:B------:R-:W-:-:S02]  /*0bc0*/  LOP3.LUT R10, R43, R33, RZ, 0xfc, !PT ;  /* 0x000000212b0a7212 */ /* 0x000fc400078efcff */
[----:B------:R-:W-:Y:S01]  /*0bd0*/  FFMA R5, R232, R232, R5 ;  /* 0x000000e8e8057223 */ /* 0x000fe20000000005 */
[----:B------:R-:W-:-:S03]  /*0be0*/  P2R R226, PR, RZ, 0x1 ;  /* 0x00000001ffe27803 */ /* 0x000fc60000000000 */
[----:B------:R-:W-:-:S04]  /*0bf0*/  FFMA R5, R156, R156, R5 ;  /* 0x0000009c9c057223 */ /* 0x000fc80000000005 */
[----:B------:R-:W-:-:S04]  /*0c00*/  FFMA R5, R234, R234, R5 ;  /* 0x000000eaea057223 */ /* 0x000fc80000000005 */
[----:B------:R-:W-:-:S04]  /*0c10*/  FFMA R5, R230, R230, R5 ;  /* 0x000000e6e6057223 */ /* 0x000fc80000000005 */
[----:B------:R-:W-:-:S05]  /*0c20*/  FFMA R5, R154, R154, R5 ;  /* 0x0000009a9a057223 */ /* 0x000fca0000000005 */
[----:B------:R-:W0:Y:S02]  /*0c30*/  SHFL.BFLY PT, R2, R5, 0x8, 0x1f ;  /* 0x0d001f0005027f89 */ /* 0x000e2400000e0000 */
[----:B0-----:R-:W-:Y:S01]  /*0c40*/  FADD R2, R5, R2 ;  /* 0x0000000205027221 */ /* 0x001fe20000000000 */
[----:B------:R-:W-:-:S04]  /*0c50*/  SHF.L.U32 R5, R159, 0x8, RZ ;  /* 0x000000089f057819 */ /* 0x000fc800000006ff */
[----:B------:R-:W0:Y:S02]  /*0c60*/  SHFL.BFLY PT, R3, R2, 0x4, 0x1f ;  /* 0x0c801f0002037f89 */ /* 0x000e2400000e0000 */
[----:B0-----:R-:W-:Y:S01]  /*0c70*/  FADD R3, R2, R3 ;  /* 0x0000000302037221 */ /* 0x001fe20000000000 */
[----:B------:R-:W-:Y:S02]  /*0c80*/  LOP3.LUT R2, R5, R32, RZ, 0xfc, !PT ;  /* 0x0000002005027212 */ /* 0x000fe400078efcff */
[----:B------:R-:W-:Y:S02]  /*0c90*/  LOP3.LUT R5, R37, R33, RZ, 0xfc, !PT ;  /* 0x0000002125057212 */ /* 0x000fe400078efcff */
[----:B------:R-:W0:Y:S02]  /*0ca0*/  SHFL.BFLY PT, R6, R3, 0x2, 0x1f ;  /* 0x0c401f0003067f89 */ /* 0x000e2400000e0000 */
[----:B0-----:R-:W-:Y:S01]  /*0cb0*/  FADD R6, R3, R6 ;  /* 0x0000000603067221 */ /* 0x001fe20000000000 */
[----:B------:R-:W-:-:S04]  /*0cc0*/  SHF.L.U32 R3, R155, 0x8, RZ ;  /* 0x000000089b037819 */ /* 0x000fc800000006ff */
[----:B------:R-:W0:Y:S01]  /*0cd0*/  SHFL.BFLY PT, R9, R6, 0x1, 0x1f ;  /* 0x0c201f0006097f89 */ /* 0x000e2200000e0000 */
[----:B------:R-:W-:Y:S01]  /*0ce0*/  LOP3.LUT R3, R3, R32, RZ, 0xfc, !PT ;  /* 0x0000002003037212 */ /* 0x000fe200078efcff */
[----:B0-----:R-:W-:Y:S01]  /*0cf0*/  FADD R9, R6, R9 ;  /* 0x0000000906097221 */ /* 0x001fe20000000000 */
[----:B------:R-:W-:-:S03]  /*0d00*/  LOP3.LUT R6, R39, R33, RZ, 0xfc, !PT ;  /* 0x0000002127067212 */ /* 0x000fc600078efcff */
[----:B------:R-:W-:-:S04]  /*0d10*/  FADD R9, R9, c[0x0][0x178] ;  /* 0x00005e0009097621 */ /* 0x000fc80000000000 */
[----:B------:R0:W1:Y:S02]  /*0d20*/  MUFU.SQRT R35, R9 ;  /* 0x0000000900237308 */ /* 0x0000640000002000 */
[----:B0-----:R-:W-:Y:S02]  /*0d30*/  LOP3.LUT R9, R49, R33, RZ, 0xfc, !PT ;  /* 0x0000002131097212 */ /* 0x001fe400078efcff */
[----:B------:R-:W-:Y:S01]  /*0d40*/  CS2R R32, SRZ ;  /* 0x0000000000207805 */ /* 0x000fe2000001ff00 */
[C---:B-1----:R-:W-:Y:S02]  /*0d50*/  FSETP.GT.AND P3, PT, R35.reuse, 8.50705917302346158658e+37, PT ;  /* 0x7e8000002300780b */ /* 0x042fe40003f64000 */
[----:B------:R-:W-:Y:S02]  /*0d60*/  FSETP.GEU.AND P2, PT, R35, 1.175494350822287508e-38, PT ;  /* 0x008000002300780b */ /* 0x000fe40003f4e000 */
[----:B------:R-:W-:-:S09]  /*0d70*/  FSEL R36, R13, 1, P3 ;  /* 0x3f8000000d247808 */ /* 0x000fd20001800000 */
[----:B------:R-:W-:Y:S01]  /*0d80*/  @P3 FMUL R35, R35, 0.25 ;  /* 0x3e80000023233820 */ /* 0x000fe20000400000 */
[----:B------:R-:W-:Y:S01]  /*0d90*/  IADD3 R44, P3, R186, c[0x0][0x160], RZ ;  /* 0x00005800ba2c7a10 */ /* 0x000fe20007f7e0ff */
[----:B------:R-:W-:Y:S02]  /*0da0*/  @!P2 FMUL R36, R36, 16777216 ;  /* 0x4b8000002424a820 */ /* 0x000fe40000400000 */
[----:B------:R-:W-:Y:S01]  /*0db0*/  @!P2 FMUL R35, R35, 16777216 ;  /* 0x4b8000002323a820 */ /* 0x000fe20000400000 */
[----:B------:R-:W-:Y:S02]  /*0dc0*/  IADD3 R52, P2, R228, c[0x0][0x160], RZ ;  /* 0x00005800e4347a10 */ /* 0x000fe40007f5e0ff */
[----:B------:R-:W-:Y:S01]  /*0dd0*/  IADD3.X R45, R38, c[0x0][0x164], RZ, P3, !PT ;  /* 0x00005900262d7a10 */ /* 0x000fe20001ffe4ff */
[----:B------:R-:W0:Y:S01]  /*0de0*/  MUFU.RCP R163, R35 ;  /* 0x0000002300a37308 */ /* 0x000e220000001000 */
[----:B------:R-:W-:Y:S02]  /*0df0*/  IADD3.X R53, R225, c[0x0][0x164], RZ, P2, !PT ;  /* 0x00005900e1357a10 */ /* 0x000fe400017fe4ff */
[----:B------:R-:W-:-:S02]  /*0e00*/  IADD3 R54, P2, R221, c[0x0][0x160], RZ ;  /* 0x00005800dd367a10 */ /* 0x000fc40007f5e0ff */
[----:B------:R-:W-:Y:S02]  /*0e10*/  IADD3 R56, P3, R224, c[0x0][0x160], RZ ;  /* 0x00005800e0387a10 */ /* 0x000fe40007f7e0ff */
[----:B------:R-:W-:Y:S02]  /*0e20*/  IADD3.X R55, R219, c[0x0][0x164], RZ, P2, !PT ;  /* 0x00005900db377a10 */ /* 0x000fe400017fe4ff */
[----:B------:R-:W-:Y:S02]  /*0e30*/  IADD3 R66, P2, R214, c[0x0][0x160], RZ ;  /* 0x00005800d6427a10 */ /* 0x000fe40007f5e0ff */
[----:B------:R-:W-:Y:S02]  /*0e40*/  IADD3.X R57, R222, c[0x0][0x164], RZ, P3, !PT ;  /* 0x00005900de397a10 */ /* 0x000fe40001ffe4ff */
[----:B------:R-:W-:Y:S02]  /*0e50*/  IADD3.X R67, R215, c[0x0][0x164], RZ, P2, !PT ;  /* 0x00005900d7437a10 */ /* 0x000fe400017fe4ff */
[----:B------:R-:W-:-:S02]  /*0e60*/  IADD3 R80, P2, R208, c[0x0][0x160], RZ ;  /* 0x00005800d0507a10 */ /* 0x000fc40007f5e0ff */
[----:B------:R-:W-:Y:S01]  /*0e70*/  ISETP.GE.U32.AND.EX P1, PT, R0, RZ, PT, P1 ;  /* 0x000000ff0000720c */ /* 0x000fe20003f26110 */
[----:B------:R-:W-:Y:S01]  /*0e80*/  CS2R R40, SRZ ;  /* 0x0000000000287805 */ /* 0x000fe2000001ff00 */
[----:B------:R-:W-:Y:S01]  /*0e90*/  IADD3.X R81, R209, c[0x0][0x164], RZ, P2, !PT ;  /* 0x00005900d1517a10 */ /* 0x000fe200017fe4ff */
[----:B------:R-:W-:Y:S01]  /*0ea0*/  CS2R R42, SRZ ;  /* 0x00000000002a7805 */ /* 0x000fe2000001ff00 */
[----:B------:R-:W-:Y:S02]  /*0eb0*/  IADD3 R76, P2, R202, c[0x0][0x160], RZ ;  /* 0x00005800ca4c7a10 */ /* 0x000fe40007f5e0ff */
[----:B------:R-:W-:Y:S01]  /*0ec0*/  ISETP.GE.U32.AND.EX P5, PT, R0, RZ, PT, P5 ;  /* 0x000000ff0000720c */ /* 0x000fe20003fa6150 */
[----:B------:R-:W-:Y:S01]  /*0ed0*/  CS2R R46, SRZ ;  /* 0x00000000002e7805 */ /* 0x000fe2000001ff00 */
[----:B------:R-:W-:Y:S01]  /*0ee0*/  IADD3.X R77, R203, c[0x0][0x164], RZ, P2, !PT ;  /* 0x00005900cb4d7a10 */ /* 0x000fe200017fe4ff */
[----:B0-----:R-:W-:Y:S01]  /*0ef0*/  FMUL R163, R163, R36 ;  /* 0x00000024a3a37220 */ /* 0x001fe20000400000 */
[----:B------:R-:W-:-:S02]  /*0f00*/  IADD3 R90, P2, R197, c[0x0][0x160], RZ ;  /* 0x00005800c55a7a10 */ /* 0x000fc40007f5e0ff */
[----:B------:R-:W-:Y:S01]  /*0f10*/  IADD3 R68, P3, R217, c[0x0][0x160], RZ ;  /* 0x00005800d9447a10 */ /* 0x000fe20007f7e0ff */
[----:B------:R0:W2:Y:S01]  /*0f20*/  @!P1 LDG.E.128 R40, [R56.64] ;  /* 0x0000000438289981 */ /* 0x0000a2000c1e1d00 */
[----:B------:R-:W-:Y:S02]  /*0f30*/  IADD3.X R91, R196, c[0x0][0x164], RZ, P2, !PT ;  /* 0x00005900c45b7a10 */ /* 0x000fe400017fe4ff */
[----:B------:R-:W-:Y:S02]  /*0f40*/  IADD3 R104, P2, R183, c[0x0][0x160], RZ ;  /* 0x00005800b7687a10 */ /* 0x000fe40007f5e0ff */
[----:B------:R-:W-:Y:S02]  /*0f50*/  IADD3.X R69, R218, c[0x0][0x164], RZ, P3, !PT ;  /* 0x00005900da457a10 */ /* 0x000fe40001ffe4ff */
        /* <DEDUP_REMOVED lines=28> */
[----:B------:R-:W-:Y:S01]  /*1120*/  CS2R R34, SRZ ;  /* 0x0000000000227805 */ /* 0x000fe2000001ff00 */
[----:B------:R-:W-:Y:S02]  /*1130*/  IADD3.X R103, R179, c[0x0][0x164], RZ, P3, !PT ;  /* 0x00005900b3677a10 */ /* 0x000fe40001ffe4ff */
[----:B------:R-:W-:Y:S02]  /*1140*/  IADD3 R116, P3, R162, c[0x0][0x160], RZ ;  /* 0x00005800a2747a10 */ /* 0x000fe40007f7e0ff */
[----:B------:R-:W-:Y:S01]  /*1150*/  IADD3 R186, P2, R186, c[0x0][0x168], RZ ;  /* 0x00005a00baba7a10 */ /* 0x000fe20007f5e0ff */
[----:B------:R1:W3:Y:S01]  /*1160*/  @!P0 LDG.E.128 R32, [R44.64] ;  /* 0x000000042c208981 */ /* 0x0002e2000c1e1d00 */
[----:B------:R-:W-:-:S02]  /*1170*/  IADD3.X R117, R161, c[0x0][0x164], RZ, P3, !PT ;  /* 0x00005900a1757a10 */ /* 0x000fc40001ffe4ff */
[----:B------:R-:W-:Y:S02]  /*1180*/  IADD3 R112, P3, R30, c[0x0][0x160], RZ ;  /* 0x000058001e707a10 */ /* 0x000fe40007f7e0ff */
[----:B------:R-:W-:Y:S02]  /*1190*/  IADD3.X R187, R38, c[0x0][0x16c], RZ, P2, !PT ;  /* 0x00005b0026bb7a10 */ /* 0x000fe400017fe4ff */
[----:B------:R-:W-:Y:S02]  /*11a0*/  IADD3.X R113, R29, c[0x0][0x164], RZ, P3, !PT ;  /* 0x000059001d717a10 */ /* 0x000fe40001ffe4ff */
[----:B------:R-:W-:Y:S02]  /*11b0*/  IADD3 R126, P3, R26, c[0x0][0x160], RZ ;  /* 0x000058001a7e7a10 */ /* 0x000fe40007f7e0ff */
[----:B------:R-:W-:Y:S02]  /*11c0*/  ISETP.GE.U32.AND.EX P0, PT, R0, RZ, PT, P4 ;  /* 0x000000ff0000720c */ /* 0x000fe40003f06140 */
[----:B------:R-:W-:-:S02]  /*11d0*/  IADD3.X R127, R25, c[0x0][0x164], RZ, P3, !PT ;  /* 0x00005900197f7a10 */ /* 0x000fc40001ffe4ff */
[----:B------:R-:W-:Y:S02]  /*11e0*/  IADD3 R136, P3, R22, c[0x0][0x160], RZ ;  /* 0x0000580016887a10 */ /* 0x000fe40007f7e0ff */
[----:B------:R-:W-:Y:S02]  /*11f0*/  ISETP.GE.U32.AND P2, PT, R165, 0xf70, PT ;  /* 0x00000f70a500780c */ /* 0x000fe40003f46070 */
[----:B------:R-:W-:Y:S02]  /*1200*/  IADD3.X R137, R21, c[0x0][0x164], RZ, P3, !PT ;  /* 0x0000590015897a10 */ /* 0x000fe40001ffe4ff */
[----:B------:R-:W-:-:S04]  /*1210*/  IADD3 R138, P3, R19, c[0x0][0x160], RZ ;  /* 0x00005800138a7a10 */ /* 0x000fc80007f7e0ff */
[----:B------:R-:W-:Y:S02]  /*1220*/  IADD3.X R139, R17, c[0x0][0x164], RZ, P3, !PT ;  /* 0x00005900118b7a10 */ /* 0x000fe40001ffe4ff */
[----:B------:R-:W-:-:S04]  /*1230*/  IADD3 R150, P3, R11, c[0x0][0x160], RZ ;  /* 0x000058000b967a10 */ /* 0x000fc80007f7e0ff */
[----:B------:R-:W-:Y:S02]  /*1240*/  IADD3.X R151, R12, c[0x0][0x164], RZ, P3, !PT ;  /* 0x000059000c977a10 */ /* 0x000fe40001ffe4ff */
[----:B------:R-:W-:-:S04]  /*1250*/  IADD3 R152, P3, R14, c[0x0][0x160], RZ ;  /* 0x000058000e987a10 */ /* 0x000fc80007f7e0ff */
[----:B------:R-:W-:Y:S02]  /*1260*/  IADD3.X R153, R10, c[0x0][0x164], RZ, P3, !PT ;  /* 0x000059000a997a10 */ /* 0x000fe40001ffe4ff */
[----:B------:R-:W-:-:S04]  /*1270*/  IADD3 R190, P3, R2, c[0x0][0x160], RZ ;  /* 0x0000580002be7a10 */ /* 0x000fc80007f7e0ff */
[----:B------:R-:W-:Y:S02]  /*1280*/  IADD3.X R191, R5, c[0x0][0x164], RZ, P3, !PT ;  /* 0x0000590005bf7a10 */ /* 0x000fe40001ffe4ff */
[----:B------:R-:W-:Y:S01]  /*1290*/  ISETP.GE.U32.AND P3, PT, R167, 0xf70, PT ;  /* 0x00000f70a700780c */ /* 0x000fe20003f66070 */
[----:B-1----:R-:W-:-:S03]  /*12a0*/  CS2R R44, SRZ ;  /* 0x00000000002c7805 */ /* 0x002fc6000001ff00 */
[C---:B------:R-:W-:Y:S02]  /*12b0*/  ISETP.GE.U32.AND.EX P3, PT, R0.reuse, RZ, PT, P3 ;  /* 0x000000ff0000720c */ /* 0x040fe40003f66130 */
[----:B------:R-:W-:Y:S01]  /*12c0*/  P2R R144, PR, RZ, 0x2 ;  /* 0x00000002ff907803 */ /* 0x000fe20000000000 */
[----:B------:R-:W-:Y:S01]  /*12d0*/  CS2R R36, SRZ ;  /* 0x0000000000247805 */ /* 0x000fe2000001ff00 */
[C---:B------:R-:W-:Y:S01]  /*12e0*/  ISETP.GE.U32.AND.EX P1, PT, R0.reuse, RZ, PT, P2 ;  /* 0x000000ff0000720c */ /* 0x040fe20003f26120 */
[----:B------:R-:W-:Y:S01]  /*12f0*/  CS2R R38, SRZ ;  /* 0x0000000000267805 */ /* 0x000fe2000001ff00 */
[----:B------:R-:W-:Y:S01]  /*1300*/  ISETP.GE.U32.AND P2, PT, R59, 0xf70, PT ;  /* 0x00000f703b00780c */ /* 0x000fe20003f46070 */
[----:B------:R-:W-:Y:S01]  /*1310*/  CS2R R48, SRZ ;  /* 0x0000000000307805 */ /* 0x000fe2000001ff00 */
[----:B------:R-:W-:Y:S01]  /*1320*/  CS2R R50, SRZ ;  /* 0x0000000000327805 */ /* 0x000fe2000001ff00 */
[----:B------:R-:W-:Y:S01]  /*1330*/  P2R R220, PR, RZ, 0x1 ;  /* 0x00000001ffdc7803 */ /* 0x000fe20000000000 */
[----:B------:R1:W4:Y:S01]  /*1340*/  @!P0 LDG.E.128 R44, [R54.64] ;  /* 0x00000004362c8981 */ /* 0x000322000c1e1d00 */
[----:B------:R-:W-:-:S02]  /*1350*/  ISETP.GE.U32.AND.EX P0, PT, R0, RZ, PT, P2 ;  /* 0x000000ff0000720c */ /* 0x000fc40003f06120 */
[----:B------:R-:W-:Y:S01]  /*1360*/  ISETP.GE.U32.AND P2, PT, R71, 0xf70, PT ;  /* 0x00000f704700780c */ /* 0x000fe20003f46070 */
[----:B------:R5:W2:Y:S01]  /*1370*/  @!P5 LDG.E.128 R36, [R52.64] ;  /* 0x000000043424d981 */ /* 0x000aa2000c1e1d00 */
[----:B------:R-:W-:-:S03]  /*1380*/  P2R R216, PR, RZ, 0x8 ;  /* 0x00000008ffd87803 */ /* 0x000fc60000000000 */
[----:B------:R0:W2:Y:S01]  /*1390*/  @!P3 LDG.E.128 R48, [R68.64] ;  /* 0x000000044430b981 */ /* 0x0000a2000c1e1d00 */
[----:B-1----:R-:W-:Y:S01]  /*13a0*/  CS2R R54, SRZ ;  /* 0x0000000000367805 */ /* 0x002fe2000001ff00 */
[C---:B------:R-:W-:Y:S01]  /*13b0*/  ISETP.GE.U32.AND.EX P3, PT, R0.reuse, RZ, PT, P2 ;  /* 0x000000ff0000720c */ /* 0x040fe20003f66120 */
[----:B-----5:R-:W-:Y:S01]  /*13c0*/  CS2R R52, SRZ ;  /* 0x0000000000347805 */ /* 0x020fe2000001ff00 */
[----:B------:R-:W-:Y:S01]  /*13d0*/  ISETP.GE.U32.AND P2, PT, R75, 0xf70, PT ;  /* 0x00000f704b00780c */ /* 0x000fe20003f46070 */
[----:B0-----:R-:W-:Y:S01]  /*13e0*/  CS2R R56, SRZ ;  /* 0x0000000000387805 */ /* 0x001fe2000001ff00 */
[----:B------:R-:W-:Y:S01]  /*13f0*/  CS2R R58, SRZ ;  /* 0x00000000003a7805 */ /* 0x000fe2000001ff00 */
[----:B------:R-:W-:Y:S02]  /*1400*/  P2R R213, PR, RZ, 0x2 ;  /* 0x00000002ffd57803 */ /* 0x000fe40000000000 */
[----:B------:R0:W5:Y:S01]  /*1410*/  @!P1 LDG.E.128 R52, [R66.64] ;  /* 0x0000000442349981 */ /* 0x000162000c1e1d00 */
[----:B------:R-:W-:-:S02]  /*1420*/  ISETP.GE.U32.AND.EX P1, PT, R0, RZ, PT, P2 ;  /* 0x000000ff0000720c */ /* 0x000fc40003f26120 */
[----:B------:R-:W-:Y:S01]  /*1430*/  ISETP.GE.U32.AND P2, PT, R73, 0xf70, PT ;  /* 0x00000f704900780c */ /* 0x000fe20003f46070 */
[----:B------:R-:W-:Y:S01]  /*1440*/  CS2R R60, SRZ ;  /* 0x00000000003c7805 */ /* 0x000fe2000001ff00 */
[----:B------:R-:W-:Y:S01]  /*1450*/  CS2R R62, SRZ ;  /* 0x00000000003e7805 */ /* 0x000fe2000001ff00 */
[----:B------:R-:W-:Y:S01]  /*1460*/  P2R R210, PR, RZ, 0x1 ;  /* 0x00000001ffd27803 */ /* 0x000fe20000000000 */
[----:B------:R1:W2:Y:S01]  /*1470*/  @!P0 LDG.E.128 R56, [R64.64] ;  /* 0x0000000440388981 */ /* 0x0002a2000c1e1d00 */
[C---:B------:R-:W-:Y:S02]  /*1480*/  ISETP.GE.U32.AND.EX P0, PT, R0.reuse, RZ, PT, P2 ;  /* 0x000000ff0000720c */ /* 0x040fe40003f06120 */
[----:B------:R-:W-:Y:S01]  /*1490*/  ISETP.GE.U32.AND P2, PT, R83, 0xf70, PT ;  /* 0x00000f705300780c */ /* 0x000fe20003f46070 */
[----:B0-----:R-:W-:Y:S01]  /*14a0*/  CS2R R66, SRZ ;  /* 0x0000000000427805 */ /* 0x001fe2000001ff00 */
[----:B------:R-:W-:Y:S01]  /*14b0*/  P2R R207, PR, RZ, 0x8 ;  /* 0x00000008ffcf7803 */ /* 0x000fe20000000000 */
[----:B------:R0:W2:Y:S01]  /*14c0*/  @!P3 LDG.E.128 R60, [R80.64] ;  /* 0x00000004503cb981 */ /* 0x0000a2000c1e1d00 */
[----:B------:R-:W-:Y:S01]  /*14d0*/  ISETP.GE.U32.AND.EX P3, PT, R0, RZ, PT, P2 ;  /* 0x000000ff0000720c */ /* 0x000fe20003f66120 */
[----:B-1----:R-:W-:Y:S01]  /*14e0*/  CS2R R64, SRZ ;  /* 0x0000000000407805 */ /* 0x002fe2000001ff00 */
[----:B------:R-:W-:Y:S01]  /*14f0*/  ISETP.GE.U32.AND P2, PT, R85, 0xf70, PT ;  /* 0x00000f705500780c */ /* 0x000fe20003f46070 */
[----:B------:R-:W-:Y:S01]  /*1500*/  CS2R R68, SRZ ;  /* 0x0000000000447805 */ /* 0x000fe2000001ff00 */
[----:B------:R-:W-:Y:S01]  /*1510*/  CS2R R70, SRZ ;  /* 0x0000000000467805 */ /* 0x000fe2000001ff00 */
[----:B------:R-:W-:-:S02]  /*1520*/  P2R R204, PR, RZ, 0x2 ;  /* 0x00000002ffcc7803 */ /* 0x000fc40000000000 */
[----:B------:R1:W2:Y:S01]  /*1530*/  @!P1 LDG.E.128 R64, [R78.64] ;  /* 0x000000044e409981 */ /* 0x0002a2000c1e1d00 */
[C---:B------:R-:W-:Y:S02]  /*1540*/  ISETP.GE.U32.AND.EX P1, PT, R0.reuse, RZ, PT, P2 ;  /* 0x000000ff0000720c */ /* 0x040fe40003f26120 */
[----:B------:R-:W-:Y:S01]  /*1550*/  ISETP.GE.U32.AND P2, PT, R87, 0xf70, PT ;  /* 0x00000f705700780c */ /* 0x000fe20003f46070 */
[----:B------:R-:W-:Y:S01]  /*1560*/  CS2R R72, SRZ ;  /* 0x0000000000487805 */ /* 0x000fe2000001ff00 */
[----:B------:R-:W-:Y:S01]  /*1570*/  CS2R R74, SRZ ;  /* 0x00000000004a7805 */ /* 0x000fe2000001ff00 */
[----:B------:R-:W-:Y:S01]  /*1580*/  P2R R201, PR, RZ, 0x1 ;  /* 0x00000001ffc97803 */ /* 0x000fe20000000000 */
[----:B------:R0:W2:Y:S01]  /*1590*/  @!P0 LDG.E.128 R68, [R76.64] ;  /* 0x000000044c448981 */ /* 0x0000a2000c1e1d00 */
[C---:B------:R-:W-:Y:S02]  /*15a0*/  ISETP.GE.U32.AND.EX P0, PT, R0.reuse, RZ, PT, P2 ;  /* 0x000000ff0000720c */ /* 0x040fe40003f06120 */
[----:B------:R-:W-:Y:S01]  /*15b0*/  ISETP.GE.U32.AND P2, PT, R99, 0xf70, PT ;  /* 0x00000f706300780c */ /* 0x000fe20003f46070 */
[----:B-1----:R-:W-:Y:S01]  /*15c0*/  CS2R R78, SRZ ;  /* 0x00000000004e7805 */ /* 0x002fe2000001ff00 */
[----:B------:R-:W-:Y:S01]  /*15d0*/  P2R R198, PR, RZ, 0x8 ;  /* 0x00000008ffc67803 */ /* 0x000fe20000000000 */
[----:B------:R1:W2:Y:S01]  /*15e0*/  @!P3 LDG.E.128 R72, [R92.64] ;  /* 0x000000045c48b981 */ /* 0x0002a2000c1e1d00 */
[----:B------:R-:W-:Y:S01]  /*15f0*/  ISETP.GE.U32.AND.EX P3, PT, R0, RZ, PT, P2 ;  /* 0x000000ff0000720c */ /* 0x000fe20003f66120 */
[----:B0-----:R-:W-:Y:S01]  /*1600*/  CS2R R76, SRZ ;  /* 0x00000000004c7805 */ /* 0x001fe2000001ff00 */
        /* <DEDUP_REMOVED lines=25> */
[----:B------:R1:W2:Y:S01]  /*17a0*/  @!P0 LDG.E.128 R92, [R100.64] ;  /* 0x00000004645c8981 */ /* 0x0002a2000c1e1d00 */
[----:B------:R-:W-:Y:S02]  /*17b0*/  P2R R164, PR, RZ, 0x1 ;  /* 0x00000001ffa47803 */ /* 0x000fe40000000000 */
[----:B------:R-:W-:Y:S01]  /*17c0*/  ISETP.GE.U32.AND.EX P0, PT, R0, RZ, PT, P2 ;  /* 0x000000ff0000720c */ /* 0x000fe20003f06120 */
[----:B0-----:R-:W-:Y:S01]  /*17d0*/  CS2R R104, SRZ ;  /* 0x0000000000687805 */ /* 0x001fe2000001ff00 */
[----:B------:R-:W-:Y:S01]  /*17e0*/  CS2R R106, SRZ ;  /* 0x00000000006a7805 */ /* 0x000fe2000001ff00 */
[----:B------:R-:W-:-:S02]  /*17f0*/  ISETP.GE.U32.AND P2, PT, R119, 0xf70, PT ;  /* 0x00000f707700780c */ /* 0x000fc40003f46070 */
[----:B------:R-:W-:Y:S02]  /*1800*/  P2R R167, PR, RZ, 0x1 ;  /* 0x00000001ffa77803 */ /* 0x000fe40000000000 */
[----:B------:R-:W-:-:S06]  /*1810*/  P2R R223, PR, RZ, 0x20 ;  /* 0x00000020ffdf7803 */ /* 0x000fcc0000000000 */
[----:B------:R0:W2:Y:S01]  /*1820*/  @!P0 LDG.E.128 R104, [R112.64] ;  /* 0x0000000470688981 */ /* 0x0000a2000c1e1d00 */
[C---:B------:R-:W-:Y:S02]  /*1830*/  ISETP.GE.U32.AND.EX P0, PT, R0.reuse, RZ, PT, P2 ;  /* 0x000000ff0000720c */ /* 0x040fe40003f06120 */
[----:B------:R-:W-:Y:S01]  /*1840*/  ISETP.GE.U32.AND P5, PT, R121, 0xf70, PT ;  /* 0x00000f707900780c */ /* 0x000fe20003fa6070 */
[----:B------:R-:W-:Y:S01]  /*1850*/  CS2R R108, SRZ ;  /* 0x00000000006c7805 */ /* 0x000fe2000001ff00 */
[----:B------:R-:W-:Y:S01]  /*1860*/  CS2R R110, SRZ ;  /* 0x00000000006e7805 */ /* 0x000fe2000001ff00 */
[----:B-1----:R-:W-:Y:S01]  /*1870*/  CS2R R100, SRZ ;  /* 0x0000000000647805 */ /* 0x002fe2000001ff00 */
[----:B------:R-:W-:Y:S01]  /*1880*/  CS2R R102, SRZ ;  /* 0x0000000000667805 */ /* 0x000fe2000001ff00 */
[----:B------:R-:W-:Y:S01]  /*1890*/  ISETP.GE.U32.AND.EX P5, PT, R0, RZ, PT, P5 ;  /* 0x000000ff0000720c */ /* 0x000fe20003fa6150 */
[----:B------:R-:W-:Y:S01]  /*18a0*/  CS2R R96, SRZ ;  /* 0x0000000000607805 */ /* 0x000fe2000001ff00 */
[----:B------:R-:W-:Y:S01]  /*18b0*/  CS2R R98, SRZ ;  /* 0x0000000000627805 */ /* 0x000fe2000001ff00 */
[----:B------:R-:W-:-:S02]  /*18c0*/  ISETP.GE.U32.AND P6, PT, R133, 0xf70, PT ;  /* 0x00000f708500780c */ /* 0x000fc40003fc6070 */
[----:B------:R-:W-:Y:S01]  /*18d0*/  P2R R168, PR, RZ, 0x1 ;  /* 0x00000001ffa87803 */ /* 0x000fe20000000000 */
[----:B------:R1:W2:Y:S01]  /*18e0*/  @!P0 LDG.E.128 R108, [R128.64] ;  /* 0x00000004806c8981 */ /* 0x0002a2000c1e1d00 */
[----:B------:R-:W-:Y:S01]  /*18f0*/  ISETP.GE.U32.AND.EX P0, PT, R0, RZ, PT, P6 ;  /* 0x000000ff0000720c */ /* 0x000fe20003f06160 */
[----:B0-----:R-:W-:Y:S01]  /*1900*/  CS2R R112, SRZ ;  /* 0x0000000000707805 */ /* 0x001fe2000001ff00 */
[----:B------:R-:W-:Y:S01]  /*1910*/  P2R R165, PR, RZ, 0x8 ;  /* 0x00000008ffa57803 */ /* 0x000fe20000000000 */
[----:B------:R0:W2:Y:S01]  /*1920*/  @!P1 LDG.E.128 R100, [R114.64] ;  /* 0x0000000472649981 */ /* 0x0000a2000c1e1d00 */
[----:B------:R-:W-:-:S03]  /*1930*/  ISETP.GE.U32.AND P4, PT, R123, 0xf70, PT ;  /* 0x00000f707b00780c */ /* 0x000fc60003f86070 */
[----:B------:R1:W2:Y:S01]  /*1940*/  @!P3 LDG.E.128 R96, [R116.64] ;  /* 0x000000047460b981 */ /* 0x0002a2000c1e1d00 */
[----:B------:R-:W-:Y:S02]  /*1950*/  ISETP.GE.U32.AND P3, PT, R169, 0xf70, PT ;  /* 0x00000f70a900780c */ /* 0x000fe40003f66070 */
[----:B------:R-:W-:Y:S01]  /*1960*/  ISETP.GE.U32.AND P6, PT, R135, 0xf70, PT ;  /* 0x00000f708700780c */ /* 0x000fe20003fc6070 */
[----:B0-----:R-:W-:Y:S01]  /*1970*/  CS2R R114, SRZ ;  /* 0x0000000000727805 */ /* 0x001fe2000001ff00 */
[C---:B------:R-:W-:Y:S01]  /*1980*/  ISETP.GE.U32.AND.EX P4, PT, R0.reuse, RZ, PT, P4 ;  /* 0x000000ff0000720c */ /* 0x040fe20003f86140 */
[----:B-1----:R-:W-:Y:S01]  /*1990*/  CS2R R128, SRZ ;  /* 0x0000000000807805 */ /* 0x002fe2000001ff00 */
[----:B------:R-:W-:Y:S02]  /*19a0*/  ISETP.GE.U32.AND P2, PT, R131, 0xf70, PT ;  /* 0x00000f708300780c */ /* 0x000fe40003f46070 */
[----:B------:R-:W-:Y:S01]  /*19b0*/  ISETP.GE.U32.AND.EX P3, PT, R0, RZ, PT, P3 ;  /* 0x000000ff0000720c */ /* 0x000fe20003f66130 */
[----:B------:R-:W-:Y:S01]  /*19c0*/  CS2R R130, SRZ ;  /* 0x0000000000827805 */ /* 0x000fe2000001ff00 */
[----:B------:R0:W2:Y:S01]  /*19d0*/  @!P5 LDG.E.128 R112, [R126.64] ;  /* 0x000000047e70d981 */ /* 0x0000a2000c1e1d00 */
[----:B------:R-:W-:-:S02]  /*19e0*/  P2R R142, PR, RZ, 0x20 ;  /* 0x00000020ff8e7803 */ /* 0x000fc40000000000 */
[C---:B------:R-:W-:Y:S02]  /*19f0*/  ISETP.GE.U32.AND.EX P5, PT, R0.reuse, RZ, PT, P6 ;  /* 0x000000ff0000720c */ /* 0x040fe40003fa6160 */
[----:B------:R-:W-:Y:S01]  /*1a00*/  ISETP.GE.U32.AND P6, PT, R157, 0xf70, PT ;  /* 0x00000f709d00780c */ /* 0x000fe20003fc6070 */
[----:B------:R-:W-:Y:S01]  /*1a10*/  CS2R R116, SRZ ;  /* 0x0000000000747805 */ /* 0x000fe2000001ff00 */
[----:B------:R-:W-:Y:S01]  /*1a20*/  CS2R R118, SRZ ;  /* 0x0000000000767805 */ /* 0x000fe2000001ff00 */
[C---:B------:R-:W-:Y:S01]  /*1a30*/  ISETP.GE.U32.AND.EX P2, PT, R0.reuse, RZ, PT, P2 ;  /* 0x000000ff0000720c */ /* 0x040fe20003f46120 */
[----:B------:R1:W2:Y:S01]  /*1a40*/  @!P0 LDG.E.128 R128, [R138.64] ;  /* 0x000000048a808981 */ /* 0x0002a2000c1e1d00 */
[----:B------:R-:W-:Y:S01]  /*1a50*/  P2R R169, PR, RZ, 0x1 ;  /* 0x00000001ffa97803 */ /* 0x000fe20000000000 */
[----:B------:R-:W-:Y:S01]  /*1a60*/  CS2R R120, SRZ ;  /* 0x0000000000787805 */ /* 0x000fe2000001ff00 */
[----:B------:R-:W-:Y:S01]  /*1a70*/  CS2R R122, SRZ ;  /* 0x00000000007a7805 */ /* 0x000fe2000001ff00 */
[C---:B------:R-:W-:Y:S01]  /*1a80*/  ISETP.GE.U32.AND.EX P0, PT, R0.reuse, RZ, PT, P6 ;  /* 0x000000ff0000720c */ /* 0x040fe20003f06160 */
[----:B------:R1:W2:Y:S01]  /*1a90*/  @!P4 LDG.E.128 R116, [R124.64] ;  /* 0x000000047c74c981 */ /* 0x0002a2000c1e1d00 */
[----:B------:R-:W-:Y:S01]  /*1aa0*/  ISETP.GE.U32.AND P6, PT, R143, 0xf70, PT ;  /* 0x00000f708f00780c */ /* 0x000fe20003fc6070 */
[----:B------:R-:W-:Y:S01]  /*1ab0*/  CS2R R132, SRZ ;  /* 0x0000000000847805 */ /* 0x000fe2000001ff00 */
[----:B------:R-:W-:Y:S01]  /*1ac0*/  P2R R166, PR, RZ, 0x2 ;  /* 0x00000002ffa67803 */ /* 0x000fe20000000000 */
[----:B------:R-:W-:Y:S01]  /*1ad0*/  CS2R R134, SRZ ;  /* 0x0000000000867805 */ /* 0x000fe2000001ff00 */
[----:B0-----:R-:W-:Y:S01]  /*1ae0*/  CS2R R126, SRZ ;  /* 0x00000000007e7805 */ /* 0x001fe2000001ff00 */
[----:B------:R0:W2:Y:S01]  /*1af0*/  @!P3 LDG.E.128 R120, [R136.64] ;  /* 0x000000048878b981 */ /* 0x0000a2000c1e1d00 */
[----:B------:R-:W-:Y:S01]  /*1b00*/  ISETP.GE.U32.AND.EX P1, PT, R0, RZ, PT, P6 ;  /* 0x000000ff0000720c */ /* 0x000fe20003f26160 */
[----:B-1----:R-:W-:Y:S01]  /*1b10*/  CS2R R138, SRZ ;  /* 0x00000000008a7805 */ /* 0x002fe2000001ff00 */
[----:B------:R-:W-:Y:S01]  /*1b20*/  CS2R R124, SRZ ;  /* 0x00000000007c7805 */ /* 0x000fe2000001ff00 */
[----:B------:R-:W-:Y:S01]  /*1b30*/  ISETP.GE.U32.AND P6, PT, R145, 0xf70, PT ;  /* 0x00000f709100780c */ /* 0x000fe20003fc6070 */
[----:B------:R1:W4:Y:S01]  /*1b40*/  @!P5 LDG.E.128 R132, [R146.64] ;  /* 0x000000049284d981 */ /* 0x000322000c1e1d00 */
[----:B0-----:R-:W-:Y:S01]  /*1b50*/  CS2R R136, SRZ ;  /* 0x0000000000887805 */ /* 0x001fe2000001ff00 */
[----:B------:R-:W-:-:S02]  /*1b60*/  P2R R170, PR, RZ, 0x20 ;  /* 0x00000020ffaa7803 */ /* 0x000fc40000000000 */
[----:B------:R0:W4:Y:S01]  /*1b70*/  @!P2 LDG.E.128 R124, [R140.64] ;  /* 0x000000048c7ca981 */ /* 0x000122000c1e1d00 */
[----:B------:R-:W-:Y:S02]  /*1b80*/  ISETP.NE.AND P5, PT, R142, RZ, PT ;  /* 0x000000ff8e00720c */ /* 0x000fe40003fa5270 */
[----:B------:R-:W-:Y:S01]  /*1b90*/  P2R R171, PR, RZ, 0x1 ;  /* 0x00000001ffab7803 */ /* 0x000fe20000000000 */
[----:B------:R1:W4:Y:S01]  /*1ba0*/  @!P0 LDG.E.128 R136, [R150.64] ;  /* 0x0000000496888981 */ /* 0x000322000c1e1d00 */
[----:B------:R-:W-:Y:S01]  /*1bb0*/  CS2R R142, SRZ ;  /* 0x00000000008e7805 */ /* 0x000fe2000001ff00 */
[----:B------:R-:W-:Y:S01]  /*1bc0*/  ISETP.GE.U32.AND.EX P0, PT, R0, RZ, PT, P6 ;  /* 0x000000ff0000720c */ /* 0x000fe20003f06160 */
[----:B0-----:R-:W-:Y:S01]  /*1bd0*/  CS2R R140, SRZ ;  /* 0x00000000008c7805 */ /* 0x001fe2000001ff00 */
[----:B------:R-:W-:Y:S01]  /*1be0*/  P2R R172, PR, RZ, 0x2 ;  /* 0x00000002ffac7803 */ /* 0x000fe20000000000 */
[----:B-1----:R-:W-:-:S04]  /*1bf0*/  CS2R R146, SRZ ;  /* 0x0000000000927805 */ /* 0x002fc8000001ff00 */
[----:B------:R0:W4:Y:S01]  /*1c00*/  @!P1 LDG.E.128 R140, [R148.64] ;  /* 0x00000004948c9981 */ /* 0x000122000c1e1d00 */
[----:B------:R-:W-:Y:S02]  /*1c10*/  ISETP.NE.AND P1, PT, R144, RZ, PT ;  /* 0x000000ff9000720c */ /* 0x000fe40003f25270 */
[----:B------:R-:W-:Y:S01]  /*1c20*/  CS2R R144, SRZ ;  /* 0x0000000000907805 */ /* 0x000fe2000001ff00 */
[----:B------:R-:W-:Y:S01]  /*1c30*/  ISETP.GE.U32.AND P6, PT, R155, 0xf70, PT ;  /* 0x00000f709b00780c */ /* 0x000fe20003fc6070 */
[-C--:B------:R-:W-:Y:S01]  /*1c40*/  FMUL R158, R158, R163.reuse ;  /* 0x000000a39e9e7220 */ /* 0x080fe20000400000 */
[----:B------:R-:W-:Y:S01]  /*1c50*/  P2R R173, PR, RZ, 0x1 ;  /* 0x00000001ffad7803 */ /* 0x000fe20000000000 */
[-C--:B------:R-:W-:Y:S02]  /*1c60*/  FMUL R151, R236, R163.reuse ;  /* 0x000000a3ec977220 */ /* 0x080fe40000400000 */
[----:B------:R1:W4:Y:S01]  /*1c70*/  @!P0 LDG.E.128 R144, [R152.64] ;  /* 0x0000000498908981 */ /* 0x000322000c1e1d00 */
[----:B------:R-:W-:Y:S01]  /*1c80*/  ISETP.GE.U32.AND.EX P0, PT, R0, RZ, PT, P6 ;  /* 0x000000ff0000720c */ /* 0x000fe20003f06160 */
[-C--:B------:R-:W-:Y:S01]  /*1c90*/  FMUL R150, R156, R163.reuse ;  /* 0x000000a39c967220 */ /* 0x080fe20000400000 */
[----:B------:R-:W-:Y:S01]  /*1ca0*/  FMUL R175, R234, R163 ;  /* 0x000000a3eaaf7220 */ /* 0x000fe20000400000 */
[----:B------:R-:W-:Y:S01]  /*1cb0*/  F2FP.PACK_AB R156, R151, R158 ;  /* 0x0000009e979c723e */ /* 0x000fe200000000ff */
[----:B0-----:R-:W-:-:S03]  /*1cc0*/  CS2R R148, SRZ ;  /* 0x0000000000947805 */ /* 0x001fc6000001ff00 */
[----:B------:R-:W-:Y:S02]  /*1cd0*/  F2FP.PACK_AB R158, R175, R150 ;  /* 0x00000096af9e723e */ /* 0x000fe400000000ff */
[----:B------:R-:W-:Y:S01]  /*1ce0*/  CS2R R150, SRZ ;  /* 0x0000000000967805 */ /* 0x000fe2000001ff00 */
[----:B------:R-:W-:Y:S01]  /*1cf0*/  FMUL R157, R174, R163 ;  /* 0x000000a3ae9d7220 */ /* 0x000fe20000400000 */
[----:B------:R-:W-:-:S04]  /*1d00*/  P2R R174, PR, RZ, 0x1 ;  /* 0x00000001ffae7803 */ /* 0x000fc80000000000 */
[----:B------:R0:W4:Y:S01]  /*1d10*/  @!P0 LDG.E.128 R148, [R188.64] ;  /* 0x00000004bc948981 */ /* 0x000122000c1e1d00 */
[----:B------:R-:W-:Y:S02]  /*1d20*/  ISETP.NE.AND P0, PT, R227, RZ, PT ;  /* 0x000000ffe300720c */ /* 0x000fe40003f05270 */
[----:B------:R-:W-:Y:S01]  /*1d30*/  ISETP.GE.U32.AND P6, PT, R159, 0xf70, PT ;  /* 0x00000f709f00780c */ /* 0x000fe20003fc6070 */
[----:B------:R-:W-:-:S03]  /*1d40*/  FMUL R159, R230, R163 ;  /* 0x000000a3e69f7220 */ /* 0x000fc60000400000 */
[----:B------:R-:W-:Y:S01]  /*1d50*/  ISETP.GE.U32.AND.EX P6, PT, R0, RZ, PT, P6 ;  /* 0x000000ff0000720c */ /* 0x000fe20003fc6160 */
[-C--:B------:R-:W-:Y:S01]  /*1d60*/  FMUL R232, R232, R163.reuse ;  /* 0x000000a3e8e87220 */ /* 0x080fe20000400000 */
[----:B------:R-:W-:Y:S01]  /*1d70*/  FMUL R230, R154, R163 ;  /* 0x000000a39ae67220 */ /* 0x000fe20000400000 */
[--C-:B---3--:R-:W-:Y:S02]  /*1d80*/  HADD2.F32 R229, -RZ, R32.reuse.H1_H1 ;  /* 0x30000020ffe57230 */ /* 0x108fe40000004100 */
[----:B------:R-:W-:-:S03]  /*1d90*/  HADD2.F32 R227, -RZ, R32.H0_H0 ;  /* 0x20000020ffe37230 */ /* 0x000fc60000004100 */
[----:B------:R-:W-:Y:S01]  /*1da0*/  FMUL R32, R229, R229 ;  /* 0x000000e5e5207220 */ /* 0x000fe20000400000 */
[----:B------:R-:W-:-:S03]  /*1db0*/  HADD2.F32 R231, -RZ, R33.H0_H0 ;  /* 0x20000021ffe77230 */ /* 0x000fc60000004100 */
[----:B------:R-:W-:Y:S01]  /*1dc0*/  FFMA R32, R227, R227, R32 ;  /* 0x000000e3e3207223 */ /* 0x000fe20000000020 */
[----:B------:R-:W-:-:S03]  /*1dd0*/  HADD2.F32 R33, -RZ, R33.H1_H1 ;  /* 0x30000021ff217230 */ /* 0x000fc60000004100 */
[----:B------:R-:W-:Y:S01]  /*1de0*/  FFMA R32, R231, R231, R32 ;  /* 0x000000e7e7207223 */ /* 0x000fe20000000020 */
[----:B-1----:R-:W-:Y:S01]  /*1df0*/  CS2R R152, SRZ ;  /* 0x0000000000987805 */ /* 0x002fe2000001ff00 */
[----:B------:R-:W-:Y:S01]  /*1e00*/  CS2R R154, SRZ ;  /* 0x00000000009a7805 */ /* 0x000fe2000001ff00 */
[--C-:B------:R-:W-:Y:S01]  /*1e10*/  HADD2.F32 R233, -RZ, R34.reuse.H0_H0 ;  /* 0x20000022ffe97230 */ /* 0x100fe20000004100 */
[----:B------:R-:W-:Y:S01]  /*1e20*/  FFMA R32, R33, R33, R32 ;  /* 0x0000002121207223 */ /* 0x000fe20000000020 */
[----:B------:R-:W-:Y:S02]  /*1e30*/  F2FP.PACK_AB R157, R232, R157 ;  /* 0x0000009de89d723e */ /* 0x000fe400000000ff */
[----:B------:R-:W-:Y:S01]  /*1e40*/  F2FP.PACK_AB R159, R230, R159 ;  /* 0x0000009fe69f723e */ /* 0x000fe200000000ff */
[----:B0-----:R-:W-:Y:S01]  /*1e50*/  HADD2.F32 R189, -RZ, R34.H1_H1 ;  /* 0x30000022ffbd7230 */ /* 0x001fe20000004100 */
[----:B------:R-:W-:Y:S01]  /*1e60*/  FFMA R32, R233, R233, R32 ;  /* 0x000000e9e9207223 */ /* 0x000fe20000000020 */
[----:B------:R0:W3:Y:S04]  /*1e70*/  @!P6 LDG.E.128 R152, [R190.64] ;  /* 0x00000004be98e981 */ /* 0x0000e8000c1e1d00 */
[----:B------:R1:W-:Y:S01]  /*1e80*/  @!P0 STG.E.128 [R192.64], R156 ;  /* 0x0000009cc0008986 */ /* 0x0003e2000c101d04 */
[----:B------:R-:W-:Y:S01]  /*1e90*/  FFMA R32, R189, R189, R32 ;  /* 0x000000bdbd207223 */ /* 0x000fe20000000020 */
[----:B-1----:R-:W-:-:S02]  /*1ea0*/  HADD2.F32 R157, -RZ, R35.H0_H0 ;  /* 0x20000023ff9d7230 */ /* 0x002fc40000004100 */
[----:B------:R-:W-:-:S03]  /*1eb0*/  HADD2.F32 R35, -RZ, R35.H1_H1 ;  /* 0x30000023ff237230 */ /* 0x000fc60000004100 */
[----:B------:R-:W-:-:S04]  /*1ec0*/  FFMA R32, R157, R157, R32 ;  /* 0x0000009d9d207223 */ /* 0x000fc80000000020 */
[----:B------:R-:W-:-:S05]  /*1ed0*/  FFMA R32, R35, R35, R32 ;  /* 0x0000002323207223 */ /* 0x000fca0000000020 */
[----:B------:R-:W1:Y:S02]  /*1ee0*/  SHFL.BFLY PT, R159, R32, 0x8, 0x1f ;  /* 0x0d001f00209f7f89 */ /* 0x000e6400000e0000 */
[----:B-1----:R-:W-:-:S05]  /*1ef0*/  FADD R159, R32, R159 ;  /* 0x0000009f209f7221 */ /* 0x002fca0000000000 */
[----:B------:R-:W1:Y:S02]  /*1f00*/  SHFL.BFLY PT, R34, R159, 0x4, 0x1f ;  /* 0x0c801f009f227f89 */ /* 0x000e6400000e0000 */
[----:B-1----:R-:W-:-:S05]  /*1f10*/  FADD R34, R159, R34 ;  /* 0x000000229f227221 */ /* 0x002fca0000000000 */
[----:B0-----:R-:W0:Y:S02]  /*1f20*/  SHFL.BFLY PT, R191, R34, 0x2, 0x1f ;  /* 0x0c401f0022bf7f89 */ /* 0x001e2400000e0000 */
[----:B0-----:R-:W-:-:S05]  /*1f30*/  FADD R191, R34, R191 ;  /* 0x000000bf22bf7221 */ /* 0x001fca0000000000 */
[----:B------:R-:W0:Y:S01]  /*1f40*/  SHFL.BFLY PT, R156, R191, 0x1, 0x1f ;  /* 0x0c201f00bf9c7f89 */ /* 0x000e2200000e0000 */
[----:B------:R-:W-:Y:S01]  /*1f50*/  P2R R175, PR, RZ, 0x40 ;  /* 0x00000040ffaf7803 */ /* 0x000fe20000000000 */
[----:B0-----:R-:W-:-:S04]  /*1f60*/  FADD R156, R191, R156 ;  /* 0x0000009cbf9c7221 */ /* 0x001fc80000000000 */
[----:B------:R-:W-:-:S04]  /*1f70*/  FADD R188, R156, c[0x0][0x178] ;  /* 0x00005e009cbc7621 */ /* 0x000fc80000000000 */
[----:B------:R-:W0:Y:S02]  /*1f80*/  MUFU.SQRT R190, R188 ;  /* 0x000000bc00be7308 */ /* 0x000e240000002000 */
[C---:B0-----:R-:W-:Y:S02]  /*1f90*/  FSETP.GT.AND P6, PT, R190.reuse, 8.50705917302346158658e+37, PT ;  /* 0x7e800000be00780b */ /* 0x041fe40003fc4000 */
[----:B------:R-:W-:-:S11]  /*1fa0*/  FSETP.GEU.AND P0, PT, R190, 1.175494350822287508e-38, PT ;  /* 0x00800000be00780b */ /* 0x000fd60003f0e000 */
[----:B------:R-:W-:-:S04]  /*1fb0*/  @P6 FMUL R190, R190, 0.25 ;  /* 0x3e800000bebe6820 */ /* 0x000fc80000400000 */
[----:B------:R-:W-:-:S04]  /*1fc0*/  @!P0 FMUL R190, R190, 16777216 ;  /* 0x4b800000bebe8820 */ /* 0x000fc80000400000 */
[----:B------:R2:W0:Y:S01]  /*1fd0*/  MUFU.RCP R156, R190 ;  /* 0x000000be009c7308 */ /* 0x0004220000001000 */
[----:B------:R-:W-:-:S05]  /*1fe0*/  FSEL R193, R13, 1, P6 ;  /* 0x3f8000000dc17808 */ /* 0x000fca0003000000 */
[----:B------:R-:W-:Y:S01]  /*1ff0*/  @!P0 FMUL R193, R193, 16777216 ;  /* 0x4b800000c1c18820 */ /* 0x000fe20000400000 */
[----:B------:R-:W-:Y:S01]  /*2000*/  IADD3 R158, P6, R228, c[0x0][0x168], RZ ;  /* 0x00005a00e49e7a10 */ /* 0x000fe20007fde0ff */
[----:B--2---:R-:W-:Y:S02]  /*2010*/  HADD2.F32 R190, -RZ, R36.H1_H1 ;  /* 0x30000024ffbe7230 */ /* 0x004fe40000004100 */
[----:B0-----:R-:W-:-:S04]  /*2020*/  FMUL R156, R156, R193 ;  /* 0x000000c19c9c7220 */ /* 0x001fc80000400000 */
[-C--:B------:R-:W-:Y:S01]  /*2030*/  FMUL R231, R231, R156.reuse ;  /* 0x0000009ce7e77220 */ /* 0x080fe20000400000 */
[-C--:B------:R-:W-:Y:S01]  /*2040*/  FMUL R34, R33, R156.reuse ;  /* 0x0000009c21227220 */ /* 0x080fe20000400000 */
[-C--:B------:R-:W-:Y:S01]  /*2050*/  FMUL R233, R233, R156.reuse ;  /* 0x0000009ce9e97220 */ /* 0x080fe20000400000 */
[-C--:B------:R-:W-:Y:S01]  /*2060*/  FMUL R188, R189, R156.reuse ;  /* 0x0000009cbdbc7220 */ /* 0x080fe20000400000 */
[-C--:B------:R-:W-:Y:S01]  /*2070*/  FMUL R157, R157, R156.reuse ;  /* 0x0000009c9d9d7220 */ /* 0x080fe20000400000 */
[----:B------:R-:W-:Y:S01]  /*2080*/  FMUL R192, R35, R156 ;  /* 0x0000009c23c07220 */ /* 0x000fe20000400000 */
[----:B------:R-:W-:Y:S02]  /*2090*/  F2FP.PACK_AB R33, R34, R231 ;  /* 0x000000e72221723e */ /* 0x000fe400000000ff */
[----:B------:R-:W-:Y:S01]  /*20a0*/  F2FP.PACK_AB R34, R188, R233 ;  /* 0x000000e9bc22723e */ /* 0x000fe200000000ff */
[----:B------:R-:W-:Y:S01]  /*20b0*/  HADD2.F32 R188, -RZ, R36.H0_H0 ;  /* 0x20000024ffbc7230 */ /* 0x000fe20000004100 */
[----:B------:R-:W-:Y:S01]  /*20c0*/  F2FP.PACK_AB R35, R192, R157 ;  /* 0x0000009dc023723e */ /* 0x000fe200000000ff */
[----:B------:R-:W-:Y:S01]  /*20d0*/  FMUL R157, R190, R190 ;  /* 0x000000bebe9d7220 */ /* 0x000fe20000400000 */
[----:B------:R-:W-:-:S02]  /*20e0*/  IADD3.X R159, R225, c[0x0][0x16c], RZ, P6, !PT ;  /* 0x00005b00e19f7a10 */ /* 0x000fc400037fe4ff */
[----:B------:R-:W-:Y:S01]  /*20f0*/  ISETP.NE.AND P6, PT, R226, RZ, PT ;  /* 0x000000ffe200720c */ /* 0x000fe20003fc5270 */
[--C-:B------:R-:W-:Y:S01]  /*2100*/  HADD2.F32 R226, -RZ, R37.reuse.H0_H0 ;  /* 0x20000025ffe27230 */ /* 0x100fe20000004100 */
[----:B------:R-:W-:Y:S01]  /*2110*/  FFMA R157, R188, R188, R157 ;  /* 0x000000bcbc9d7223 */ /* 0x000fe2000000009d */
[----:B------:R-:W-:Y:S01]  /*2120*/  HADD2.F32 R192, -RZ, R37.H1_H1 ;  /* 0x30000025ffc07230 */ /* 0x000fe20000004100 */
[-C--:B------:R-:W-:Y:S01]  /*2130*/  FMUL R32, R227, R156.reuse ;  /* 0x0000009ce3207220 */ /* 0x080fe20000400000 */
[----:B------:R-:W-:Y:S01]  /*2140*/  FMUL R229, R229, R156 ;  /* 0x0000009ce5e57220 */ /* 0x000fe20000400000 */
[----:B------:R-:W-:Y:S01]  /*2150*/  FFMA R157, R226, R226, R157 ;  /* 0x000000e2e29d7223 */ /* 0x000fe2000000009d */
[----:B------:R-:W-:-:S03]  /*2160*/  HADD2.F32 R228, -RZ, R38.H0_H0 ;  /* 0x20000026ffe47230 */ /* 0x000fc60000004100 */
[----:B------:R-:W-:Y:S01]  /*2170*/  FFMA R157, R192, R192, R157 ;  /* 0x000000c0c09d7223 */ /* 0x000fe2000000009d */
[----:B------:R-:W-:Y:S01]  /*2180*/  F2FP.PACK_AB R32, R229, R32 ;  /* 0x00000020e520723e */ /* 0x000fe200000000ff */
[----:B------:R-:W-:Y:S02]  /*2190*/  HADD2.F32 R38, -RZ, R38.H1_H1 ;  /* 0x30000026ff267230 */ /* 0x000fe40000004100 */
[----:B------:R-:W-:Y:S02]  /*21a0*/  FFMA R157, R228, R228, R157 ;  /* 0x000000e4e49d7223 */ /* 0x000fe4000000009d */
[----:B------:R0:W-:Y:S02]  /*21b0*/  @!P6 STG.E.128 [R186.64], R32 ;  /* 0x00000020ba00e986 */ /* 0x0001e4000c101d04 */
[----:B------:R-:W-:Y:S01]  /*21c0*/  FFMA R157, R38, R38, R157 ;  /* 0x00000026269d7223 */ /* 0x000fe2000000009d */
[--C-:B0-----:R-:W-:Y:S02]  /*21d0*/  HADD2.F32 R34, -RZ, R39.reuse.H0_H0 ;  /* 0x20000027ff227230 */ /* 0x101fe40000004100 */
[----:B------:R-:W-:-:S03]  /*21e0*/  HADD2.F32 R32, -RZ, R39.H1_H1 ;  /* 0x30000027ff207230 */ /* 0x000fc60000004100 */
[----:B------:R-:W-:-:S04]  /*21f0*/  FFMA R157, R34, R34, R157 ;  /* 0x00000022229d7223 */ /* 0x000fc8000000009d */
[----:B------:R-:W-:-:S05]  /*2200*/  FFMA R157, R32, R32, R157 ;  /* 0x00000020209d7223 */ /* 0x000fca000000009d */
[----:B------:R-:W0:Y:S02]  /*2210*/  SHFL.BFLY PT, R36, R157, 0x8, 0x1f ;  /* 0x0d001f009d247f89 */ /* 0x000e2400000e0000 */
[----:B0-----:R-:W-:-:S05]  /*2220*/  FADD R36, R157, R36 ;  /* 0x000000249d247221 */ /* 0x001fca0000000000 */
[----:B------:R-:W0:Y:S02]  /*2230*/  SHFL.BFLY PT, R33, R36, 0x4, 0x1f ;  /* 0x0c801f0024217f89 */ /* 0x000e2400000e0000 */
[----:B0-----:R-:W-:-:S05]  /*2240*/  FADD R33, R36, R33 ;  /* 0x0000002124217221 */ /* 0x001fca0000000000 */
[----:B------:R-:W0:Y:S02]  /*2250*/  SHFL.BFLY PT, R186, R33, 0x2, 0x1f ;  /* 0x0c401f0021ba7f89 */ /* 0x000e2400000e0000 */
[----:B0-----:R-:W-:-:S05]  /*2260*/  FADD R186, R33, R186 ;  /* 0x000000ba21ba7221 */ /* 0x001fca0000000000 */
[----:B------:R-:W0:Y:S02]  /*2270*/  SHFL.BFLY PT, R35, R186, 0x1, 0x1f ;  /* 0x0c201f00ba237f89 */ /* 0x000e2400000e0000 */
[----:B0-----:R-:W-:-:S04]  /*2280*/  FADD R35, R186, R35 ;  /* 0x00000023ba237221 */ /* 0x001fc80000000000 */
[----:B------:R-:W-:-:S04]  /*2290*/  FADD R35, R35, c[0x0][0x178] ;  /* 0x00005e0023237621 */ /* 0x000fc80000000000 */
[----:B------:R-:W0:Y:S02]  /*22a0*/  MUFU.SQRT R39, R35 ;  /* 0x0000002300277308 */ /* 0x000e240000002000 */
[C---:B0-----:R-:W-:Y:S02]  /*22b0*/  FSETP.GT.AND P6, PT, R39.reuse, 8.50705917302346158658e+37, PT ;  /* 0x7e8000002700780b */ /* 0x041fe40003fc4000 */
[----:B------:R-:W-:-:S11]  /*22c0*/  FSETP.GEU.AND P0, PT, R39, 1.175494350822287508e-38, PT ;  /* 0x008000002700780b */ /* 0x000fd60003f0e000 */
[----:B------:R-:W-:-:S04]  /*22d0*/  @P6 FMUL R39, R39, 0.25 ;  /* 0x3e80000027276820 */ /* 0x000fc80000400000 */
[----:B------:R-:W-:-:S04]  /*22e0*/  @!P0 FMUL R39, R39, 16777216 ;  /* 0x4b80000027278820 */ /* 0x000fc80000400000 */
[----:B------:R-:W0:Y:S01]  /*22f0*/  MUFU.RCP R157, R39 ;  /* 0x00000027009d7308 */ /* 0x000e220000001000 */
[----:B------:R-:W-:-:S05]  /*2300*/  FSEL R230, R13, 1, P6 ;  /* 0x3f8000000de67808 */ /* 0x000fca0003000000 */
[----:B------:R-:W-:-:S04]  /*2310*/  @!P0 FMUL R230, R230, 16777216 ;  /* 0x4b800000e6e68820 */ /* 0x000fc80000400000 */
[----:B0-----:R-:W-:-:S04]  /*2320*/  FMUL R157, R157, R230 ;  /* 0x000000e69d9d7220 */ /* 0x001fc80000400000 */
[-C--:B------:R-:W-:Y:S01]  /*2330*/  FMUL R188, R188, R157.reuse ;  /* 0x0000009dbcbc7220 */ /* 0x080fe20000400000 */
[-C--:B------:R-:W-:Y:S01]  /*2340*/  FMUL R33, R190, R157.reuse ;  /* 0x0000009dbe217220 */ /* 0x080fe20000400000 */
[-C--:B------:R-:W-:Y:S01]  /*2350*/  FMUL R226, R226, R157.reuse ;  /* 0x0000009de2e27220 */ /* 0x080fe20000400000 */
[-C--:B------:R-:W-:Y:S01]  /*2360*/  FMUL R35, R192, R157.reuse ;  /* 0x0000009dc0237220 */ /* 0x080fe20000400000 */
[-C--:B------:R-:W-:Y:S01]  /*2370*/  FMUL R187, R38, R157.reuse ;  /* 0x0000009d26bb7220 */ /* 0x080fe20000400000 */
[-C--:B------:R-:W-:Y:S01]  /*2380*/  FMUL R38, R34, R157.reuse ;  /* 0x0000009d22267220 */ /* 0x080fe20000400000 */
[-C--:B------:R-:W-:Y:S01]  /*2390*/  FMUL R189, R32, R157.reuse ;  /* 0x0000009d20bd7220 */ /* 0x080fe20000400000 */
[----:B------:R-:W-:Y:S01]  /*23a0*/  F2FP.PACK_AB R32, R33, R188 ;  /* 0x000000bc2120723e */ /* 0x000fe200000000ff */
[----:B------:R-:W-:Y:S01]  /*23b0*/  FMUL R228, R228, R157 ;  /* 0x0000009de4e47220 */ /* 0x000fe20000400000 */
[----:B------:R-:W-:Y:S02]  /*23c0*/  F2FP.PACK_AB R33, R35, R226 ;  /* 0x000000e22321723e */ /* 0x000fe400000000ff */
[----:B------:R-:W-:Y:S01]  /*23d0*/  F2FP.PACK_AB R35, R189, R38 ;  /* 0x00000026bd23723e */ /* 0x000fe200000000ff */
[--C-:B------:R-:W-:Y:S01]  /*23e0*/  HADD2.F32 R189, -RZ, R40.reuse.H1_H1 ;  /* 0x30000028ffbd7230 */ /* 0x100fe20000004100 */
[----:B------:R-:W-:Y:S01]  /*23f0*/  F2FP.PACK_AB R34, R187, R228 ;  /* 0x000000e4bb22723e */ /* 0x000fe200000000ff */
[----:B------:R-:W-:Y:S01]  /*2400*/  HADD2.F32 R187, -RZ, R40.H0_H0 ;  /* 0x20000028ffbb7230 */ /* 0x000fe20000004100 */
[----:B------:R-:W-:-:S02]  /*2410*/  IADD3 R36, P6, R224, c[0x0][0x168], RZ ;  /* 0x00005a00e0247a10 */ /* 0x000fc40007fde0ff */
[----:B------:R-:W-:Y:S01]  /*2420*/  FMUL R38, R189, R189 ;  /* 0x000000bdbd267220 */ /* 0x000fe20000400000 */
[--C-:B------:R-:W-:Y:S01]  /*2430*/  HADD2.F32 R191, -RZ, R41.reuse.H0_H0 ;  /* 0x20000029ffbf7230 */ /* 0x100fe20000004100 */
[----:B------:R-:W-:Y:S02]  /*2440*/  IADD3.X R37, R222, c[0x0][0x16c], RZ, P6, !PT ;  /* 0x00005b00de257a10 */ /* 0x000fe400037fe4ff */
[----:B------:R-:W-:Y:S01]  /*2450*/  FFMA R38, R187, R187, R38 ;  /* 0x000000bbbb267223 */ /* 0x000fe20000000026 */
[----:B------:R-:W-:Y:S01]  /*2460*/  ISETP.NE.AND P6, PT, R223, RZ, PT ;  /* 0x000000ffdf00720c */ /* 0x000fe20003fc5270 */
[----:B------:R-:W-:Y:S02]  /*2470*/  HADD2.F32 R41, -RZ, R41.H1_H1 ;  /* 0x30000029ff297230 */ /* 0x000fe40000004100 */
[----:B------:R-:W-:Y:S01]  /*2480*/  FFMA R38, R191, R191, R38 ;  /* 0x000000bfbf267223 */ /* 0x000fe20000000026 */
[----:B------:R-:W-:-:S03]  /*2490*/  HADD2.F32 R223, -RZ, R42.H0_H0 ;  /* 0x2000002affdf7230 */ /* 0x000fc60000004100 */
[----:B------:R-:W-:Y:S01]  /*24a0*/  FFMA R38, R41, R41, R38 ;  /* 0x0000002929267223 */ /* 0x000fe20000000026 */
[----:B------:R-:W-:-:S03]  /*24b0*/  HADD2.F32 R193, -RZ, R42.H1_H1 ;  /* 0x3000002affc17230 */ /* 0x000fc60000004100 */
        /* <DEDUP_REMOVED lines=29> */
[-C--:B------:R-:W-:Y:S02]  /*2690*/  FMUL R35, R33, R40.reuse ;  /* 0x0000002821237220 */ /* 0x080fe40000400000 */
[----:B------:R-:W-:Y:S02]  /*26a0*/  F2FP.PACK_AB R33, R34, R191 ;  /* 0x000000bf2221723e */ /* 0x000fe400000000ff */
[----:B------:R-:W-:Y:S01]  /*26b0*/  F2FP.PACK_AB R34, R42, R223 ;  /* 0x000000df2a22723e */ /* 0x000fe200000000ff */
[--C-:B----4-:R-:W-:Y:S01]  /*26c0*/  HADD2.F32 R42, -RZ, R44.reuse.H1_H1 ;  /* 0x3000002cff2a7230 */ /* 0x110fe20000004100 */
[----:B------:R-:W-:Y:S01]  /*26d0*/  FMUL R186, R43, R40 ;  /* 0x000000282bba7220 */ /* 0x000fe20000400000 */
[----:B------:R-:W-:-:S03]  /*26e0*/  HADD2.F32 R44, -RZ, R44.H0_H0 ;  /* 0x2000002cff2c7230 */ /* 0x000fc60000004100 */
[----:B------:R-:W-:Y:S01]  /*26f0*/  FMUL R41, R42, R42 ;  /* 0x0000002a2a297220 */ /* 0x000fe20000400000 */
[----:B------:R-:W-:Y:S01]  /*2700*/  F2FP.PACK_AB R35, R186, R35 ;  /* 0x00000023ba23723e */ /* 0x000fe200000000ff */
[--C-:B------:R-:W-:Y:S02]  /*2710*/  HADD2.F32 R186, -RZ, R45.reuse.H0_H0 ;  /* 0x2000002dffba7230 */ /* 0x100fe40000004100 */
        /* <DEDUP_REMOVED lines=41> */
[----:B------:R-:W-:Y:S01]  /*29b0*/  FMUL R47, R32, R41 ;  /* 0x00000029202f7220 */ /* 0x000fe20000400000 */
[----:B------:R-:W-:Y:S01]  /*29c0*/  F2FP.PACK_AB R34, R45, R188 ;  /* 0x000000bc2d22723e */ /* 0x000fe200000000ff */
[--C-:B------:R-:W-:Y:S01]  /*29d0*/  HADD2.F32 R45, -RZ, R48.reuse.H1_H1 ;  /* 0x30000030ff2d7230 */ /* 0x100fe20000004100 */
[----:B------:R-:W-:Y:S01]  /*29e0*/  F2FP.PACK_AB R32, R33, R44 ;  /* 0x0000002c2120723e */ /* 0x000fe200000000ff */
[----:B------:R-:W-:Y:S01]  /*29f0*/  HADD2.F32 R43, -RZ, R48.H0_H0 ;  /* 0x20000030ff2b7230 */ /* 0x000fe20000004100 */
[----:B------:R-:W-:-:S02]  /*2a00*/  F2FP.PACK_AB R33, R35, R186 ;  /* 0x000000ba2321723e */ /* 0x000fc400000000ff */
[----:B------:R-:W-:Y:S01]  /*2a10*/  F2FP.PACK_AB R35, R47, R42 ;  /* 0x0000002a2f23723e */ /* 0x000fe200000000ff */
[----:B------:R-:W-:Y:S01]  /*2a20*/  FMUL R42, R45, R45 ;  /* 0x0000002d2d2a7220 */ /* 0x000fe20000400000 */
[----:B------:R-:W-:Y:S01]  /*2a30*/  IADD3 R38, P6, R221, c[0x0][0x168], RZ ;  /* 0x00005a00dd267a10 */ /* 0x000fe20007fde0ff */
[--C-:B------:R-:W-:Y:S02]  /*2a40*/  HADD2.F32 R47, -RZ, R49.reuse.H0_H0 ;  /* 0x20000031ff2f7230 */ /* 0x100fe40000004100 */
[----:B------:R-:W-:Y:S01]  /*2a50*/  FFMA R42, R43, R43, R42 ;  /* 0x0000002b2b2a7223 */ /* 0x000fe2000000002a */
[----:B------:R-:W-:Y:S02]  /*2a60*/  IADD3.X R39, R219, c[0x0][0x16c], RZ, P6, !PT ;  /* 0x00005b00db277a10 */ /* 0x000fe400037fe4ff */
[----:B------:R-:W-:Y:S01]  /*2a70*/  ISETP.NE.AND P6, PT, R220, RZ, PT ;  /* 0x000000ffdc00720c */ /* 0x000fe20003fc5270 */
[----:B------:R-:W-:Y:S01]  /*2a80*/  HADD2.F32 R49, -RZ, R49.H1_H1 ;  /* 0x30000031ff317230 */ /* 0x000fe20000004100 */
[----:B------:R-:W-:Y:S01]  /*2a90*/  FFMA R42, R47, R47, R42 ;  /* 0x0000002f2f2a7223 */ /* 0x000fe2000000002a */
[----:B------:R-:W-:-:S03]  /*2aa0*/  HADD2.F32 R187, -RZ, R50.H0_H0 ;  /* 0x20000032ffbb7230 */ /* 0x000fc60000004100 */
[----:B------:R-:W-:Y:S01]  /*2ab0*/  FFMA R42, R49, R49, R42 ;  /* 0x00000031312a7223 */ /* 0x000fe2000000002a */
[----:B------:R-:W-:-:S03]  /*2ac0*/  HADD2.F32 R159, -RZ, R50.H1_H1 ;  /* 0x30000032ff9f7230 */ /* 0x000fc60000004100 */
[----:B------:R-:W-:-:S03]  /*2ad0*/  FFMA R42, R187, R187, R42 ;  /* 0x000000bbbb2a7223 */ /* 0x000fc6000000002a */
[----:B------:R0:W-:Y:S01]  /*2ae0*/  @!P6 STG.E.128 [R38.64], R32 ;  /* 0x000000202600e986 */ /* 0x0001e2000c101d04 */
        /* <DEDUP_REMOVED lines=11> */
[----:B------:R-:W0:Y:S01]  /*2ba0*/  SHFL.BFLY PT, R34, R39, 0x1, 0x1f ;  /* 0x0c201f0027227f89 */ /* 0x000e2200000e0000 */
[----:B------:R-:W-:Y:S01]  /*2bb0*/  IADD3 R36, P1, R217, c[0x0][0x168], RZ ;  /* 0x00005a00d9247a10 */ /* 0x000fe20007f3e0ff */
[----:B0-----:R-:W-:-:S04]  /*2bc0*/  FADD R34, R39, R34 ;  /* 0x0000002227227221 */ /* 0x001fc80000000000 */
[----:B------:R-:W-:-:S04]  /*2bd0*/  FADD R34, R34, c[0x0][0x178] ;  /* 0x00005e0022227621 */ /* 0x000fc80000000000 */
[----:B------:R-:W0:Y:S01]  /*2be0*/  MUFU.SQRT R44, R34 ;  /* 0x00000022002c7308 */ /* 0x000e220000002000 */
[----:B------:R-:W-:Y:S02]  /*2bf0*/  IADD3.X R37, R218, c[0x0][0x16c], RZ, P1, !PT ;  /* 0x00005b00da257a10 */ /* 0x000fe40000ffe4ff */
        /* <DEDUP_REMOVED lines=15> */
[--C-:B-----5:R-:W-:Y:S01]  /*2cf0*/  HADD2.F32 R42, -RZ, R52.reuse.H1_H1 ;  /* 0x30000034ff2a7230 */ /* 0x120fe20000004100 */
[----:B------:R-:W-:Y:S01]  /*2d00*/  FMUL R46, R51, R38 ;  /* 0x00000026332e7220 */ /* 0x000fe20000400000 */
[----:B------:R-:W-:-:S03]  /*2d10*/  HADD2.F32 R52, -RZ, R52.H0_H0 ;  /* 0x20000034ff347230 */ /* 0x000fc60000004100 */
[----:B------:R-:W-:Y:S01]  /*2d20*/  FMUL R39, R42, R42 ;  /* 0x0000002a2a277220 */ /* 0x000fe20000400000 */
[----:B------:R-:W-:Y:S01]  /*2d30*/  F2FP.PACK_AB R35, R46, R35 ;  /* 0x000000232e23723e */ /* 0x000fe200000000ff */
[--C-:B------:R-:W-:Y:S01]  /*2d40*/  HADD2.F32 R46, -RZ, R53.reuse.H0_H0 ;  /* 0x20000035ff2e7230 */ /* 0x100fe20000004100 */
[----:B------:R-:W-:Y:S01]  /*2d50*/  ISETP.NE.AND P6, PT, R216, RZ, PT ;  /* 0x000000ffd800720c */ /* 0x000fe20003fc5270 */
        /* <DEDUP_REMOVED lines=51> */
[--C-:B------:R-:W-:Y:S01]  /*3090*/  HADD2.F32 R47, -RZ, R57.reuse.H0_H0 ;  /* 0x20000039ff2f7230 */ /* 0x100fe20000004100 */
[----:B------:R-:W-:Y:S02]  /*30a0*/  ISETP.NE.AND P6, PT, R213, RZ, PT ;  /* 0x000000ffd500720c */ /* 0x000fe40003fc5270 */
[----:B------:R-:W-:Y:S01]  /*30b0*/  FFMA R42, R43, R43, R42 ;  /* 0x0000002b2b2a7223 */ /* 0x000fe2000000002a */
[----:B------:R-:W-:-:S03]  /*30c0*/  HADD2.F32 R57, -RZ, R57.H1_H1 ;  /* 0x30000039ff397230 */ /* 0x000fc60000004100 */
[----:B------:R-:W-:Y:S01]  /*30d0*/  FFMA R42, R47, R47, R42 ;  /* 0x0000002f2f2a7223 */ /* 0x000fe2000000002a */
[----:B------:R-:W-:-:S03]  /*30e0*/  HADD2.F32 R51, -RZ, R58.H0_H0 ;  /* 0x2000003aff337230 */ /* 0x000fc60000004100 */
[----:B------:R-:W-:Y:S01]  /*30f0*/  FFMA R42, R57, R57, R42 ;  /* 0x00000039392a7223 */ /* 0x000fe2000000002a */
[----:B------:R-:W-:-:S03]  /*3100*/  HADD2.F32 R49, -RZ, R58.H1_H1 ;  /* 0x3000003aff317230 */ /* 0x000fc60000004100 */
[----:B------:R-:W-:Y:S01]  /*3110*/  FFMA R42, R51, R51, R42 ;  /* 0x00000033332a7223 */ /* 0x000fe2000000002a */
[----:B------:R0:W-:Y:S03]  /*3120*/  @!P6 STG.E.128 [R214.64], R32 ;  /* 0x00000020d600e986 */ /* 0x0001e6000c101d04 */
        /* <DEDUP_REMOVED lines=21> */
[----:B------:R0:W1:Y:S01]  /*3280*/  MUFU.RCP R42, R44 ;  /* 0x0000002c002a7308 */ /* 0x0000620000001000 */
[----:B------:R-:W-:-:S05]  /*3290*/  FSEL R35, R13, 1, P1 ;  /* 0x3f8000000d237808 */ /* 0x000fca0000800000 */
[----:B------:R-:W-:Y:S01]  /*32a0*/  @!P0 FMUL R35, R35, 16777216 ;  /* 0x4b80000023238820 */ /* 0x000fe20000400000 */
[----:B0-----:R-:W-:-:S03]  /*32b0*/  HADD2.F32 R44, -RZ, R60.H1_H1 ;  /* 0x3000003cff2c7230 */ /* 0x001fc60000004100 */
[----:B-1----:R-:W-:Y:S01]  /*32c0*/  FMUL R42, R42, R35 ;  /* 0x000000232a2a7220 */ /* 0x002fe20000400000 */
[----:B------:R-:W-:-:S03]  /*32d0*/  HADD2.F32 R60, -RZ, R60.H0_H0 ;  /* 0x2000003cff3c7230 */ /* 0x000fc60000004100 */
[-C--:B------:R-:W-:Y:S01]  /*32e0*/  FMUL R35, R33, R42.reuse ;  /* 0x0000002a21237220 */ /* 0x080fe20000400000 */
[-C--:B------:R-:W-:Y:S01]  /*32f0*/  FMUL R48, R59, R42.reuse ;  /* 0x0000002a3b307220 */ /* 0x080fe20000400000 */
[-C--:B------:R-:W-:Y:S01]  /*3300*/  FMUL R32, R43, R42.reuse ;  /* 0x0000002a2b207220 */ /* 0x080fe20000400000 */
[-C--:B------:R-:W-:Y:S01]  /*3310*/  FMUL R47, R47, R42.reuse ;  /* 0x0000002a2f2f7220 */ /* 0x080fe20000400000 */
[----:B------:R-:W-:Y:S01]  /*3320*/  FMUL R34, R57, R42 ;  /* 0x0000002a39227220 */ /* 0x000fe20000400000 */
[----:B------:R-:W-:Y:S01]  /*3330*/  FMUL R43, R44, R44 ;  /* 0x0000002c2c2b7220 */ /* 0x000fe20000400000 */
[-C--:B------:R-:W-:Y:S01]  /*3340*/  FMUL R51, R51, R42.reuse ;  /* 0x0000002a33337220 */ /* 0x080fe20000400000 */
[----:B------:R-:W-:Y:S01]  /*3350*/  FMUL R46, R49, R42 ;  /* 0x0000002a312e7220 */ /* 0x000fe20000400000 */
[----:B------:R-:W-:Y:S01]  /*3360*/  F2FP.PACK_AB R35, R48, R35 ;  /* 0x000000233023723e */ /* 0x000fe200000000ff */
[----:B------:R-:W-:Y:S01]  /*3370*/  HADD2.F32 R48, -RZ, R61.H0_H0 ;  /* 0x2000003dff307230 */ /* 0x000fe20000004100 */
[----:B------:R-:W-:Y:S01]  /*3380*/  FFMA R43, R60, R60, R43 ;  /* 0x0000003c3c2b7223 */ /* 0x000fe2000000002b */
[----:B------:R-:W-:-:S02]  /*3390*/  ISETP.NE.AND P6, PT, R210, RZ, PT ;  /* 0x000000ffd200720c */ /* 0x000fc40003fc5270 */
[----:B------:R-:W-:Y:S02]  /*33a0*/  F2FP.PACK_AB R33, R34, R47 ;  /* 0x0000002f2221723e */ /* 0x000fe400000000ff */
[----:B------:R-:W-:Y:S01]  /*33b0*/  F2FP.PACK_AB R34, R46, R51 ;  /* 0x000000332e22723e */ /* 0x000fe200000000ff */
[----:B------:R-:W-:Y:S01]  /*33c0*/  HADD2.F32 R46, -RZ, R61.H1_H1 ;  /* 0x3000003dff2e7230 */ /* 0x000fe20000004100 */
        /* <DEDUP_REMOVED lines=85> */
[----:B------:R-:W-:-:S04]  /*3920*/  FMUL R35, R33, R44 ;  /* 0x0000002c21237220 */ /* 0x000fc80000400000 */
[----:B------:R-:W-:Y:S01]  /*3930*/  F2FP.PACK_AB R33, R34, R49 ;  /* 0x000000312221723e */ /* 0x000fe200000000ff */
[--C-:B------:R-:W-:Y:S01]  /*3940*/  HADD2.F32 R49, -RZ, R68.reuse.H1_H1 ;  /* 0x30000044ff317230 */ /* 0x100fe20000004100 */
[-C--:B------:R-:W-:Y:S01]  /*3950*/  FMUL R32, R45, R44.reuse ;  /* 0x0000002c2d207220 */ /* 0x080fe20000400000 */
[----:B------:R-:W-:Y:S01]  /*3960*/  HADD2.F32 R45, -RZ, R68.H0_H0 ;  /* 0x20000044ff2d7230 */ /* 0x000fe20000004100 */
[-C--:B------:R-:W-:Y:S02]  /*3970*/  FMUL R48, R51, R44.reuse ;  /* 0x0000002c33307220 */ /* 0x080fe40000400000 */
[----:B------:R-:W-:Y:S01]  /*3980*/  FMUL R46, R49, R49 ;  /* 0x00000031312e7220 */ /* 0x000fe20000400000 */
[--C-:B------:R-:W-:Y:S01]  /*3990*/  HADD2.F32 R51, -RZ, R69.reuse.H0_H0 ;  /* 0x20000045ff337230 */ /* 0x100fe20000004100 */
[----:B------:R-:W-:Y:S02]  /*39a0*/  ISETP.NE.AND P6, PT, R204, RZ, PT ;  /* 0x000000ffcc00720c */ /* 0x000fe40003fc5270 */
[----:B------:R-:W-:Y:S01]  /*39b0*/  FFMA R46, R45, R45, R46 ;  /* 0x0000002d2d2e7223 */ /* 0x000fe2000000002e */
[----:B------:R-:W-:Y:S01]  /*39c0*/  HADD2.F32 R69, -RZ, R69.H1_H1 ;  /* 0x30000045ff457230 */ /* 0x000fe20000004100 */
[-C--:B------:R-:W-:Y:S01]  /*39d0*/  FMUL R47, R47, R44.reuse ;  /* 0x0000002c2f2f7220 */ /* 0x080fe20000400000 */
[-C--:B------:R-:W-:Y:S01]  /*39e0*/  FMUL R53, R53, R44.reuse ;  /* 0x0000002c35357220 */ /* 0x080fe20000400000 */
[----:B------:R-:W-:Y:S01]  /*39f0*/  FMUL R50, R67, R44 ;  /* 0x0000002c43327220 */ /* 0x000fe20000400000 */
[----:B------:R-:W-:Y:S01]  /*3a00*/  FFMA R46, R51, R51, R46 ;  /* 0x00000033332e7223 */ /* 0x000fe2000000002e */
[----:B------:R-:W-:Y:S01]  /*3a10*/  HADD2.F32 R55, -RZ, R70.H0_H0 ;  /* 0x20000046ff377230 */ /* 0x000fe20000004100 */
[----:B------:R-:W-:-:S02]  /*3a20*/  F2FP.PACK_AB R32, R47, R32 ;  /* 0x000000202f20723e */ /* 0x000fc400000000ff */
[----:B------:R-:W-:Y:S01]  /*3a30*/  FFMA R46, R69, R69, R46 ;  /* 0x00000045452e7223 */ /* 0x000fe2000000002e */
[----:B------:R-:W-:Y:S02]  /*3a40*/  F2FP.PACK_AB R34, R48, R53 ;  /* 0x000000353022723e */ /* 0x000fe400000000ff */
[----:B------:R-:W-:Y:S01]  /*3a50*/  F2FP.PACK_AB R35, R50, R35 ;  /* 0x000000233223723e */ /* 0x000fe200000000ff */
[----:B------:R-:W-:Y:S01]  /*3a60*/  HADD2.F32 R53, -RZ, R70.H1_H1 ;  /* 0x30000046ff357230 */ /* 0x000fe20000004100 */
        /* <DEDUP_REMOVED lines=34> */
[--C-:B------:R-:W-:Y:S02]  /*3c90*/  HADD2.F32 R50, -RZ, R72.reuse.H1_H1 ;  /* 0x30000048ff327230 */ /* 0x100fe40000004100 */
[----:B------:R-:W-:Y:S01]  /*3ca0*/  HADD2.F32 R72, -RZ, R72.H0_H0 ;  /* 0x20000048ff487230 */ /* 0x000fe20000004100 */
[----:B------:R-:W-:-:S02]  /*3cb0*/  FMUL R52, R71, R36 ;  /* 0x0000002447347220 */ /* 0x000fc40000400000 */
[----:B------:R-:W-:Y:S01]  /*3cc0*/  FMUL R37, R50, R50 ;  /* 0x0000003232257220 */ /* 0x000fe20000400000 */
[--C-:B------:R-:W-:Y:S01]  /*3cd0*/  HADD2.F32 R54, -RZ, R73.reuse.H0_H0 ;  /* 0x20000049ff367230 */ /* 0x100fe20000004100 */
[----:B------:R-:W-:Y:S02]  /*3ce0*/  ISETP.NE.AND P6, PT, R201, RZ, PT ;  /* 0x000000ffc900720c */ /* 0x000fe40003fc5270 */
[----:B------:R-:W-:Y:S01]  /*3cf0*/  FFMA R37, R72, R72, R37 ;  /* 0x0000004848257223 */ /* 0x000fe20000000025 */
[----:B------:R-:W-:Y:S01]  /*3d00*/  F2FP.PACK_AB R35, R52, R35 ;  /* 0x000000233423723e */ /* 0x000fe200000000ff */
        /* <DEDUP_REMOVED lines=42> */
[----:B------:R-:W-:Y:S02]  /*3fb0*/  F2FP.PACK_AB R33, R35, R54 ;  /* 0x000000362321723e */ /* 0x000fe400000000ff */
[----:B------:R-:W-:Y:S01]  /*3fc0*/  F2FP.PACK_AB R35, R53, R50 ;  /* 0x000000323523723e */ /* 0x000fe200000000ff */
[----:B------:R-:W-:-:S02]  /*3fd0*/  HADD2.F32 R50, -RZ, R76.H1_H1 ;  /* 0x3000004cff327230 */ /* 0x000fc40000004100 */
[----:B------:R-:W-:-:S03]  /*3fe0*/  HADD2.F32 R76, -RZ, R76.H0_H0 ;  /* 0x2000004cff4c7230 */ /* 0x000fc60000004100 */
[----:B------:R-:W-:Y:S01]  /*3ff0*/  FMUL R45, R50, R50 ;  /* 0x00000032322d7220 */ /* 0x000fe20000400000 */
[--C-:B------:R-:W-:Y:S01]  /*4000*/  HADD2.F32 R54, -RZ, R77.reuse.H0_H0 ;  /* 0x2000004dff367230 */ /* 0x100fe20000004100 */
[----:B------:R-:W-:Y:S01]  /*4010*/  ISETP.NE.AND P6, PT, R198, RZ, PT ;  /* 0x000000ffc600720c */ /* 0x000fe20003fc5270 */
[-C--:B------:R-:W-:Y:S01]  /*4020*/  FMUL R56, R56, R37.reuse ;  /* 0x0000002538387220 */ /* 0x080fe20000400000 */
[----:B------:R-:W-:Y:S01]  /*4030*/  FFMA R45, R76, R76, R45 ;  /* 0x0000004c4c2d7223 */ /* 0x000fe2000000002d */
[----:B------:R-:W-:Y:S01]  /*4040*/  FMUL R51, R74, R37 ;  /* 0x000000254a337220 */ /* 0x000fe20000400000 */
[----:B------:R-:W-:Y:S02]  /*4050*/  HADD2.F32 R52, -RZ, R77.H1_H1 ;  /* 0x3000004dff347230 */ /* 0x000fe40000004100 */
[----:B------:R-:W-:Y:S02]  /*4060*/  FFMA R45, R54, R54, R45 ;  /* 0x00000036362d7223 */ /* 0x000fe4000000002d */
[----:B------:R-:W-:Y:S01]  /*4070*/  F2FP.PACK_AB R34, R51, R56 ;  /* 0x000000383322723e */ /* 0x000fe200000000ff */
[--C-:B------:R-:W-:Y:S01]  /*4080*/  HADD2.F32 R56, -RZ, R78.reuse.H0_H0 ;  /* 0x2000004eff387230 */ /* 0x100fe20000004100 */
        /* <DEDUP_REMOVED lines=86> */
[--C-:B------:R-:W-:Y:S01]  /*45f0*/  HADD2.F32 R50, -RZ, R84.reuse.H1_H1 ;  /* 0x30000054ff327230 */ /* 0x100fe20000004100 */
[-C--:B------:R-:W-:Y:S01]  /*4600*/  FMUL R54, R83, R46.reuse ;  /* 0x0000002e53367220 */ /* 0x080fe20000400000 */
[----:B------:R-:W-:Y:S01]  /*4610*/  FMUL R32, R47, R46 ;  /* 0x0000002e2f207220 */ /* 0x000fe20000400000 */
[----:B------:R-:W-:-:S02]  /*4620*/  HADD2.F32 R84, -RZ, R84.H0_H0 ;  /* 0x20000054ff547230 */ /* 0x000fc40000004100 */
[----:B------:R-:W-:Y:S01]  /*4630*/  FMUL R47, R50, R50 ;  /* 0x00000032322f7220 */ /* 0x000fe20000400000 */
[----:B------:R-:W-:Y:S01]  /*4640*/  F2FP.PACK_AB R35, R54, R35 ;  /* 0x000000233623723e */ /* 0x000fe200000000ff */
[--C-:B------:R-:W-:Y:S01]  /*4650*/  HADD2.F32 R54, -RZ, R85.reuse.H0_H0 ;  /* 0x20000055ff367230 */ /* 0x100fe20000004100 */
[----:B------:R-:W-:Y:S01]  /*4660*/  ISETP.NE.AND P6, PT, R184, RZ, PT ;  /* 0x000000ffb800720c */ /* 0x000fe20003fc5270 */
[----:B------:R-:W-:Y:S01]  /*4670*/  FFMA R47, R84, R84, R47 ;  /* 0x00000054542f7223 */ /* 0x000fe2000000002f */
[----:B------:R-:W-:Y:S01]  /*4680*/  HADD2.F32 R52, -RZ, R85.H1_H1 ;  /* 0x30000055ff347230 */ /* 0x000fe20000004100 */
[----:B------:R-:W-:Y:S02]  /*4690*/  FMUL R51, R51, R46 ;  /* 0x0000002e33337220 */ /* 0x000fe40000400000 */
[----:B------:R-:W-:Y:S01]  /*46a0*/  FFMA R47, R54, R54, R47 ;  /* 0x00000036362f7223 */ /* 0x000fe2000000002f */
[--C-:B------:R-:W-:Y:S02]  /*46b0*/  HADD2.F32 R56, -RZ, R86.reuse.H0_H0 ;  /* 0x20000056ff387230 */ /* 0x100fe40000004100 */
[----:B------:R-:W-:Y:S01]  /*46c0*/  F2FP.PACK_AB R32, R51, R32 ;  /* 0x000000203320723e */ /* 0x000fe200000000ff */
        /* <DEDUP_REMOVED lines=35> */
[----:B------:R-:W-:Y:S01]  /*4900*/  F2FP.PACK_AB R32, R33, R84 ;  /* 0x000000542120723e */ /* 0x000fe200000000ff */
[-C--:B------:R-:W-:Y:S01]  /*4910*/  FMUL R56, R56, R47.reuse ;  /* 0x0000002f38387220 */ /* 0x080fe20000400000 */
[----:B------:R-:W-:Y:S01]  /*4920*/  FMUL R53, R86, R47 ;  /* 0x0000002f56357220 */ /* 0x000fe20000400000 */
[----:B------:R-:W-:Y:S02]  /*4930*/  F2FP.PACK_AB R33, R35, R54 ;  /* 0x000000362321723e */ /* 0x000fe400000000ff */
[----:B------:R-:W-:Y:S01]  /*4940*/  F2FP.PACK_AB R35, R55, R50 ;  /* 0x000000323723723e */ /* 0x000fe200000000ff */
[--C-:B------:R-:W-:Y:S01]  /*4950*/  HADD2.F32 R55, -RZ, R88.reuse.H1_H1 ;  /* 0x30000058ff377230 */ /* 0x100fe20000004100 */
[----:B------:R-:W-:Y:S01]  /*4960*/  F2FP.PACK_AB R34, R53, R56 ;  /* 0x000000383522723e */ /* 0x000fe200000000ff */
[----:B------:R-:W-:-:S03]  /*4970*/  HADD2.F32 R53, -RZ, R88.H0_H0 ;  /* 0x20000058ff357230 */ /* 0x000fc60000004100 */
        /* <DEDUP_REMOVED lines=144> */
[----:B------:R-:W-:Y:S01]  /*5280*/  IADD3 R160, P1, R160, c[0x0][0x168], RZ ;  /* 0x00005a00a0a07a10 */ /* 0x000fe20007f3e0ff */
[----:B------:R-:W-:Y:S01]  /*5290*/  FMUL R58, R99, R50 ;  /* 0x00000032633a7220 */ /* 0x000fe20000400000 */
[----:B------:R-:W-:-:S02]  /*52a0*/  HADD2.F32 R100, -RZ, R100.H0_H0 ;  /* 0x20000064ff647230 */ /* 0x000fc40000004100 */
[----:B------:R-:W-:Y:S01]  /*52b0*/  IADD3.X R161, R31, c[0x0][0x16c], RZ, P1, !PT ;  /* 0x00005b001fa17a10 */ /* 0x000fe20000ffe4ff */
        /* <DEDUP_REMOVED lines=36> */
[----:B------:R-:W-:Y:S01]  /*5500*/  @!P0 FMUL R64, R64, 16777216 ;  /* 0x4b80000040408820 */ /* 0x000fe20000400000 */
[----:B------:R-:W-:-:S03]  /*5510*/  IADD3 R52, P1, R30, c[0x0][0x168], RZ ;  /* 0x00005a001e347a10 */ /* 0x000fc60007f3e0ff */
[----:B0-----:R-:W-:Y:S01]  /*5520*/  FMUL R51, R51, R64 ;  /* 0x0000004033337220 */ /* 0x001fe20000400000 */
[----:B------:R-:W-:-:S03]  /*5530*/  IADD3.X R53, R29, c[0x0][0x16c], RZ, P1, !PT ;  /* 0x00005b001d357a10 */ /* 0x000fc60000ffe4ff */
        /* <DEDUP_REMOVED lines=11> */
[----:B------:R-:W-:Y:S01]  /*55f0*/  FMUL R30, R31, R31 ;  /* 0x0000001f1f1e7220 */ /* 0x000fe20000400000 */
[--C-:B------:R-:W-:Y:S01]  /*5600*/  HADD2.F32 R55, -RZ, R105.reuse.H0_H0 ;  /* 0x20000069ff377230 */ /* 0x100fe20000004100 */
[----:B------:R-:W-:Y:S02]  /*5610*/  ISETP.NE.AND P6, PT, R166, RZ, PT ;  /* 0x000000ffa600720c */ /* 0x000fe40003fc5270 */
        /* <DEDUP_REMOVED lines=34> */
[----:B0-----:R-:W-:-:S04]  /*5840*/  FMUL R32, R32, R63 ;  /* 0x0000003f20207220 */ /* 0x001fc80000400000 */
[-C--:B------:R-:W-:Y:S01]  /*5850*/  FMUL R28, R29, R32.reuse ;  /* 0x000000201d1c7220 */ /* 0x080fe20000400000 */
[-C--:B------:R-:W-:Y:S01]  /*5860*/  FMUL R29, R55, R32.reuse ;  /* 0x00000020371d7220 */ /* 0x080fe20000400000 */
[-C--:B------:R-:W-:Y:S01]  /*5870*/  FMUL R30, R105, R32.reuse ;  /* 0x00000020691e7220 */ /* 0x080fe20000400000 */
[-C--:B------:R-:W-:Y:S01]  /*5880*/  FMUL R59, R59, R32.reuse ;  /* 0x000000203b3b7220 */ /* 0x080fe20000400000 */
[----:B------:R-:W-:-:S03]  /*5890*/  FMUL R54, R57, R32 ;  /* 0x0000002039367220 */ /* 0x000fc60000400000 */
[----:B------:R-:W-:Y:S02]  /*58a0*/  F2FP.PACK_AB R29, R30, R29 ;  /* 0x0000001d1e1d723e */ /* 0x000fe400000000ff */
[----:B------:R-:W-:Y:S01]  /*58b0*/  F2FP.PACK_AB R30, R54, R59 ;  /* 0x0000003b361e723e */ /* 0x000fe200000000ff */
[--C-:B------:R-:W-:Y:S01]  /*58c0*/  HADD2.F32 R54, -RZ, R108.reuse.H1_H1 ;  /* 0x3000006cff367230 */ /* 0x100fe20000004100 */
[-C--:B------:R-:W-:Y:S01]  /*58d0*/  FMUL R31, R31, R32.reuse ;  /* 0x000000201f1f7220 */ /* 0x080fe20000400000 */
[-C--:B------:R-:W-:Y:S01]  /*58e0*/  FMUL R33, R33, R32.reuse ;  /* 0x0000002021217220 */ /* 0x080fe20000400000 */
[----:B------:R-:W-:Y:S01]  /*58f0*/  FMUL R58, R107, R32 ;  /* 0x000000206b3a7220 */ /* 0x000fe20000400000 */
[----:B------:R-:W-:Y:S01]  /*5900*/  IADD3.X R35, R27, c[0x0][0x16c], RZ, P1, !PT ;  /* 0x00005b001b237a10 */ /* 0x000fe20000ffe4ff */
[----:B------:R-:W-:Y:S01]  /*5910*/  HADD2.F32 R108, -RZ, R108.H0_H0 ;  /* 0x2000006cff6c7230 */ /* 0x000fe20000004100 */
[----:B------:R-:W-:Y:S01]  /*5920*/  FMUL R27, R54, R54 ;  /* 0x00000036361b7220 */ /* 0x000fe20000400000 */
[----:B------:R-:W-:-:S02]  /*5930*/  F2FP.PACK_AB R28, R31, R28 ;  /* 0x0000001c1f1c723e */ /* 0x000fc400000000ff */
[----:B------:R-:W-:Y:S01]  /*5940*/  F2FP.PACK_AB R31, R58, R33 ;  /* 0x000000213a1f723e */ /* 0x000fe200000000ff */
[--C-:B------:R-:W-:Y:S01]  /*5950*/  HADD2.F32 R58, -RZ, R109.reuse.H0_H0 ;  /* 0x2000006dff3a7230 */ /* 0x100fe20000004100 */
        /* <DEDUP_REMOVED lines=35> */
[----:B------:R-:W-:Y:S01]  /*5b90*/  IADD3.X R53, R25, c[0x0][0x16c], RZ, P1, !PT ;  /* 0x00005b0019357a10 */ /* 0x000fe20000ffe4ff */
[-C--:B------:R-:W-:Y:S01]  /*5ba0*/  FMUL R108, R108, R33.reuse ;  /* 0x000000216c6c7220 */ /* 0x080fe20000400000 */
[----:B------:R-:W-:Y:S02]  /*5bb0*/  FMUL R25, R54, R33 ;  /* 0x0000002136197220 */ /* 0x000fe40000400000 */
[----:B------:R-:W-:Y:S01]  /*5bc0*/  F2FP.PACK_AB R31, R26, R31 ;  /* 0x0000001f1a1f723e */ /* 0x000fe200000000ff */
[--C-:B------:R-:W-:Y:S01]  /*5bd0*/  HADD2.F32 R26, -RZ, R112.reuse.H1_H1 ;  /* 0x30000070ff1a7230 */ /* 0x100fe20000004100 */
[-C--:B------:R-:W-:Y:S01]  /*5be0*/  FMUL R29, R58, R33.reuse ;  /* 0x000000213a1d7220 */ /* 0x080fe20000400000 */
[----:B------:R-:W-:Y:S01]  /*5bf0*/  FMUL R56, R56, R33 ;  /* 0x0000002138387220 */ /* 0x000fe20000400000 */
[----:B------:R-:W-:Y:S01]  /*5c00*/  F2FP.PACK_AB R28, R25, R108 ;  /* 0x0000006c191c723e */ /* 0x000fe200000000ff */
[----:B------:R-:W-:Y:S01]  /*5c10*/  HADD2.F32 R112, -RZ, R112.H0_H0 ;  /* 0x20000070ff707230 */ /* 0x000fe20000004100 */
[----:B------:R-:W-:-:S02]  /*5c20*/  FMUL R25, R26, R26 ;  /* 0x0000001a1a197220 */ /* 0x000fc40000400000 */
[----:B------:R-:W-:Y:S01]  /*5c30*/  F2FP.PACK_AB R29, R56, R29 ;  /* 0x0000001d381d723e */ /* 0x000fe200000000ff */
[--C-:B------:R-:W-:Y:S01]  /*5c40*/  HADD2.F32 R56, -RZ, R113.reuse.H0_H0 ;  /* 0x20000071ff387230 */ /* 0x100fe20000004100 */
[----:B------:R-:W-:Y:S01]  /*5c50*/  FFMA R25, R112, R112, R25 ;  /* 0x0000007070197223 */ /* 0x000fe20000000019 */
[----:B------:R-:W-:Y:S01]  /*5c60*/  ISETP.NE.AND P6, PT, R168, RZ, PT ;  /* 0x000000ffa800720c */ /* 0x000fe20003fc5270 */
        /* <DEDUP_REMOVED lines=26> */
[----:B------:R-:W-:Y:S02]  /*5e10*/  FSETP.GEU.AND P0, PT, R35, 1.175494350822287508e-38, PT ;  /* 0x008000002300780b */ /* 0x000fe40003f0e000 */
[----:B------:R-:W-:-:S09]  /*5e20*/  FSEL R62, R13, 1, P1 ;  /* 0x3f8000000d3e7808 */ /* 0x000fd20000800000 */
[----:B------:R-:W-:Y:S01]  /*5e30*/  @P1 FMUL R35, R35, 0.25 ;  /* 0x3e80000023231820 */ /* 0x000fe20000400000 */
[----:B------:R-:W-:-:S03]  /*5e40*/  IADD3 R28, P1, R24, c[0x0][0x168], RZ ;  /* 0x00005a00181c7a10 */ /* 0x000fc60007f3e0ff */
[----:B------:R-:W-:Y:S01]  /*5e50*/  @!P0 FMUL R35, R35, 16777216 ;  /* 0x4b80000023238820 */ /* 0x000fe20000400000 */
[----:B------:R-:W-:-:S03]  /*5e60*/  IADD3.X R29, R23, c[0x0][0x16c], RZ, P1, !PT ;  /* 0x00005b00171d7a10 */ /* 0x000fc60000ffe4ff */
[----:B------:R-:W0:Y:S01]  /*5e70*/  MUFU.RCP R23, R35 ;  /* 0x0000002300177308 */ /* 0x000e220000001000 */
        /* <DEDUP_REMOVED lines=10> */
[----:B------:R-:W-:Y:S01]  /*5f20*/  F2FP.PACK_AB R25, R27, R56 ;  /* 0x000000381b19723e */ /* 0x000fe200000000ff */
[----:B------:R-:W-:Y:S01]  /*5f30*/  FMUL R31, R114, R23 ;  /* 0x00000017721f7220 */ /* 0x000fe20000400000 */
[----:B------:R-:W-:Y:S01]  /*5f40*/  F2FP.PACK_AB R27, R55, R34 ;  /* 0x00000022371b723e */ /* 0x000fe200000000ff */
[----:B------:R-:W-:-:S02]  /*5f50*/  HADD2.F32 R34, -RZ, R116.H1_H1 ;  /* 0x30000074ff227230 */ /* 0x000fc40000004100 */
[----:B------:R-:W-:Y:S01]  /*5f60*/  HADD2.F32 R116, -RZ, R116.H0_H0 ;  /* 0x20000074ff747230 */ /* 0x000fe20000004100 */
[----:B------:R-:W-:Y:S02]  /*5f70*/  F2FP.PACK_AB R26, R31, R26 ;  /* 0x0000001a1f1a723e */ /* 0x000fe400000000ff */
[----:B------:R-:W-:Y:S01]  /*5f80*/  FMUL R31, R34, R34 ;  /* 0x00000022221f7220 */ /* 0x000fe20000400000 */
[----:B------:R-:W-:-:S03]  /*5f90*/  HADD2.F32 R56, -RZ, R117.H0_H0 ;  /* 0x20000075ff387230 */ /* 0x000fc60000004100 */
[----:B------:R-:W-:Y:S01]  /*5fa0*/  FFMA R31, R116, R116, R31 ;  /* 0x00000074741f7223 */ /* 0x000fe2000000001f */
[----:B------:R-:W-:-:S03]  /*5fb0*/  HADD2.F32 R54, -RZ, R117.H1_H1 ;  /* 0x30000075ff367230 */ /* 0x000fc60000004100 */
[----:B------:R-:W-:Y:S01]  /*5fc0*/  FFMA R31, R56, R56, R31 ;  /* 0x00000038381f7223 */ /* 0x000fe2000000001f */
[----:B------:R-:W-:-:S03]  /*5fd0*/  HADD2.F32 R58, -RZ, R118.H0_H0 ;  /* 0x20000076ff3a7230 */ /* 0x000fc60000004100 */
[----:B------:R-:W-:Y:S01]  /*5fe0*/  FFMA R31, R54, R54, R31 ;  /* 0x00000036361f7223 */ /* 0x000fe2000000001f */
[----:B------:R-:W-:Y:S01]  /*5ff0*/  HADD2.F32 R118, -RZ, R118.H1_H1 ;  /* 0x30000076ff767230 */ /* 0x000fe20000004100 */
[----:B------:R0:W-:Y:S02]  /*6000*/  @!P5 STG.E.128 [R52.64], R24 ;  /* 0x000000183400d986 */ /* 0x0001e4000c101d04 */
[----:B------:R-:W-:-:S04]  /*6010*/  FFMA R31, R58, R58, R31 ;  /* 0x0000003a3a1f7223 */ /* 0x000fc8000000001f */
        /* <DEDUP_REMOVED lines=69> */
[----:B------:R-:W-:-:S04]  /*6470*/  @!P0 FMUL R52, R52, 16777216 ;  /* 0x4b80000034348820 */ /* 0x000fc80000400000 */
[----:B------:R-:W0:Y:S01]  /*6480*/  MUFU.RCP R20, R52 ;  /* 0x0000003400147308 */ /* 0x000e220000001000 */
[----:B------:R-:W-:-:S04]  /*6490*/  @!P0 FMUL R27, R27, 16777216 ;  /* 0x4b8000001b1b8820 */ /* 0x000fc80000400000 */
[----:B0-----:R-:W-:-:S04]  /*64a0*/  FMUL R20, R20, R27 ;  /* 0x0000001b14147220 */ /* 0x001fc80000400000 */
[-C--:B------:R-:W-:Y:S01]  /*64b0*/  FMUL R27, R25, R20.reuse ;  /* 0x00000014191b7220 */ /* 0x080fe20000400000 */
[----:B------:R-:W-:-:S05]  /*64c0*/  FMUL R22, R123, R20 ;  /* 0x000000147b167220 */ /* 0x000fca0000400000 */
[----:B------:R-:W-:Y:S01]  /*64d0*/  F2FP.PACK_AB R27, R22, R27 ;  /* 0x0000001b161b723e */ /* 0x000fe200000000ff */
[--C-:B------:R-:W-:Y:S01]  /*64e0*/  HADD2.F32 R22, -RZ, R124.reuse.H1_H1 ;  /* 0x3000007cff167230 */ /* 0x100fe20000004100 */
[----:B------:R-:W-:Y:S01]  /*64f0*/  FMUL R24, R35, R20 ;  /* 0x0000001423187220 */ /* 0x000fe20000400000 */
[----:B------:R-:W-:-:S03]  /*6500*/  HADD2.F32 R124, -RZ, R124.H0_H0 ;  /* 0x2000007cff7c7230 */ /* 0x000fc60000004100 */
[----:B------:R-:W-:Y:S01]  /*6510*/  FMUL R35, R22, R22 ;  /* 0x0000001616237220 */ /* 0x000fe20000400000 */
[----:B------:R-:W-:-:S03]  /*6520*/  HADD2.F32 R52, -RZ, R125.H0_H0 ;  /* 0x2000007dff347230 */ /* 0x000fc60000004100 */
[----:B------:R-:W-:Y:S01]  /*6530*/  FFMA R35, R124, R124, R35 ;  /* 0x0000007c7c237223 */ /* 0x000fe20000000023 */
[----:B------:R-:W-:Y:S01]  /*6540*/  IADD3.X R29, R18, c[0x0][0x16c], RZ, P1, !PT ;  /* 0x00005b00121d7a10 */ /* 0x000fe20000ffe4ff */
[----:B------:R-:W-:Y:S01]  /*6550*/  HADD2.F32 R34, -RZ, R125.H1_H1 ;  /* 0x3000007dff227230 */ /* 0x000fe20000004100 */
[-C--:B------:R-:W-:Y:S01]  /*6560*/  FMUL R53, R53, R20.reuse ;  /* 0x0000001435357220 */ /* 0x080fe20000400000 */
[-C--:B------:R-:W-:Y:S01]  /*6570*/  FMUL R55, R55, R20.reuse ;  /* 0x0000001437377220 */ /* 0x080fe20000400000 */
        /* <DEDUP_REMOVED lines=40> */
[--C-:B------:R-:W-:Y:S01]  /*6800*/  HADD2.F32 R22, -RZ, R128.reuse.H1_H1 ;  /* 0x30000080ff167230 */ /* 0x100fe20000004100 */
[-C--:B------:R-:W-:Y:S01]  /*6810*/  FMUL R55, R26, R17.reuse ;  /* 0x000000111a377220 */ /* 0x080fe20000400000 */
[----:B------:R-:W-:Y:S01]  /*6820*/  FMUL R24, R24, R17 ;  /* 0x0000001118187220 */ /* 0x000fe20000400000 */
[----:B------:R-:W-:Y:S01]  /*6830*/  F2FP.PACK_AB R54, R25, R54 ;  /* 0x000000361936723e */ /* 0x000fe200000000ff */
[----:B------:R-:W-:Y:S01]  /*6840*/  HADD2.F32 R128, -RZ, R128.H0_H0 ;  /* 0x20000080ff807230 */ /* 0x000fe20000004100 */
[----:B------:R-:W-:Y:S02]  /*6850*/  FMUL R25, R22, R22 ;  /* 0x0000001616197220 */ /* 0x000fe40000400000 */
[----:B------:R-:W-:Y:S01]  /*6860*/  F2FP.PACK_AB R55, R24, R55 ;  /* 0x000000371837723e */ /* 0x000fe200000000ff */
[--C-:B------:R-:W-:Y:S01]  /*6870*/  HADD2.F32 R24, -RZ, R129.reuse.H0_H0 ;  /* 0x20000081ff187230 */ /* 0x100fe20000004100 */
[----:B------:R-:W-:Y:S01]  /*6880*/  FFMA R25, R128, R128, R25 ;  /* 0x0000008080197223 */ /* 0x000fe20000000019 */
[----:B------:R-:W-:Y:S01]  /*6890*/  HADD2.F32 R129, -RZ, R129.H1_H1 ;  /* 0x30000081ff817230 */ /* 0x000fe20000004100 */
[----:B------:R-:W-:-:S02]  /*68a0*/  FMUL R53, R52, R17 ;  /* 0x0000001134357220 */ /* 0x000fc40000400000 */
[----:B------:R-:W-:Y:S01]  /*68b0*/  FFMA R26, R24, R24, R25 ;  /* 0x00000018181a7223 */ /* 0x000fe20000000019 */
[-C--:B------:R-:W-:Y:S01]  /*68c0*/  FMUL R52, R124, R17.reuse ;  /* 0x000000117c347220 */ /* 0x080fe20000400000 */
[--C-:B------:R-:W-:Y:S01]  /*68d0*/  HADD2.F32 R25, -RZ, R130.reuse.H0_H0 ;  /* 0x20000082ff197230 */ /* 0x100fe20000004100 */
[----:B------:R-:W-:Y:S01]  /*68e0*/  FMUL R34, R34, R17 ;  /* 0x0000001122227220 */ /* 0x000fe20000400000 */
[----:B------:R-:W-:Y:S01]  /*68f0*/  FFMA R26, R129, R129, R26 ;  /* 0x00000081811a7223 */ /* 0x000fe2000000001a */
[----:B------:R-:W-:Y:S01]  /*6900*/  HADD2.F32 R130, -RZ, R130.H1_H1 ;  /* 0x30000082ff827230 */ /* 0x000fe20000004100 */
[----:B------:R-:W-:Y:S02]  /*6910*/  F2FP.PACK_AB R52, R27, R52 ;  /* 0x000000341b34723e */ /* 0x000fe400000000ff */
[----:B------:R-:W-:Y:S01]  /*6920*/  FFMA R27, R25, R25, R26 ;  /* 0x00000019191b7223 */ /* 0x000fe2000000001a */
[----:B------:R-:W-:Y:S01]  /*6930*/  F2FP.PACK_AB R53, R34, R53 ;  /* 0x000000352235723e */ /* 0x000fe200000000ff */
[----:B------:R-:W-:-:S02]  /*6940*/  HADD2.F32 R26, -RZ, R131.H0_H0 ;  /* 0x20000083ff1a7230 */ /* 0x000fc40000004100 */
[----:B------:R-:W-:Y:S01]  /*6950*/  FFMA R27, R130, R130, R27 ;  /* 0x00000082821b7223 */ /* 0x000fe2000000001b */
[----:B------:R-:W-:Y:S01]  /*6960*/  HADD2.F32 R131, -RZ, R131.H1_H1 ;  /* 0x30000083ff837230 */ /* 0x000fe20000004100 */
[----:B------:R0:W-:Y:S02]  /*6970*/  @!P2 STG.E.128 [R28.64], R52 ;  /* 0x000000341c00a986 */ /* 0x0001e4000c101d04 */
[----:B0-----:R-:W-:-:S04]  /*6980*/  FFMA R28, R26, R26, R27 ;  /* 0x0000001a1a1c7223 */ /* 0x001fc8000000001b */
[----:B------:R-:W-:-:S05]  /*6990*/  FFMA R28, R131, R131, R28 ;  /* 0x00000083831c7223 */ /* 0x000fca000000001c */
[----:B------:R-:W0:Y:S02]  /*69a0*/  SHFL.BFLY PT, R27, R28, 0x8, 0x1f ;  /* 0x0d001f001c1b7f89 */ /* 0x000e2400000e0000 */
[----:B0-----:R-:W-:-:S05]  /*69b0*/  FADD R27, R28, R27 ;  /* 0x0000001b1c1b7221 */ /* 0x001fca0000000000 */
[----:B------:R-:W0:Y:S02]  /*69c0*/  SHFL.BFLY PT, R30, R27, 0x4, 0x1f ;  /* 0x0c801f001b1e7f89 */ /* 0x000e2400000e0000 */
[----:B0-----:R-:W-:-:S05]  /*69d0*/  FADD R30, R27, R30 ;  /* 0x0000001e1b1e7221 */ /* 0x001fca0000000000 */
[----:B------:R-:W0:Y:S01]  /*69e0*/  SHFL.BFLY PT, R29, R30, 0x2, 0x1f ;  /* 0x0c401f001e1d7f89 */ /* 0x000e2200000e0000 */
[--C-:B------:R-:W-:Y:S02]  /*69f0*/  HADD2.F32 R27, -RZ, R132.reuse.H1_H1 ;  /* 0x30000084ff1b7230 */ /* 0x100fe40000004100 */
[----:B------:R-:W-:Y:S02]  /*6a00*/  HADD2.F32 R132, -RZ, R132.H0_H0 ;  /* 0x20000084ff847230 */ /* 0x000fe40000004100 */
[----:B------:R-:W-:Y:S01]  /*6a10*/  HADD2.F32 R28, -RZ, R133.H0_H0 ;  /* 0x20000085ff1c7230 */ /* 0x000fe20000004100 */
[----:B0-----:R-:W-:-:S05]  /*6a20*/  FADD R31, R30, R29 ;  /* 0x0000001d1e1f7221 */ /* 0x001fca0000000000 */
[----:B------:R-:W0:Y:S01]  /*6a30*/  SHFL.BFLY PT, R34, R31, 0x1, 0x1f ;  /* 0x0c201f001f227f89 */ /* 0x000e2200000e0000 */
[----:B------:R-:W-:Y:S01]  /*6a40*/  FMUL R29, R27, R27 ;  /* 0x0000001b1b1d7220 */ /* 0x000fe20000400000 */
[----:B------:R-:W-:-:S03]  /*6a50*/  HADD2.F32 R133, -RZ, R133.H1_H1 ;  /* 0x30000085ff857230 */ /* 0x000fc60000004100 */
[----:B------:R-:W-:-:S04]  /*6a60*/  FFMA R29, R132, R132, R29 ;  /* 0x00000084841d7223 */ /* 0x000fc8000000001d */
[----:B------:R-:W-:Y:S01]  /*6a70*/  FFMA R30, R28, R28, R29 ;  /* 0x0000001c1c1e7223 */ /* 0x000fe2000000001d */
[----:B------:R-:W-:-:S03]  /*6a80*/  HADD2.F32 R29, -RZ, R134.H0_H0 ;  /* 0x20000086ff1d7230 */ /* 0x000fc60000004100 */
[----:B------:R-:W-:Y:S01]  /*6a90*/  FFMA R30, R133, R133, R30 ;  /* 0x00000085851e7223 */ /* 0x000fe2000000001e */
[----:B------:R-:W-:Y:S01]  /*6aa0*/  HADD2.F32 R134, -RZ, R134.H1_H1 ;  /* 0x30000086ff867230 */ /* 0x000fe20000004100 */
[----:B0-----:R-:W-:Y:S02]  /*6ab0*/  FADD R34, R31, R34 ;  /* 0x000000221f227221 */ /* 0x001fe40000000000 */
[----:B------:R-:W-:Y:S01]  /*6ac0*/  FFMA R31, R29, R29, R30 ;  /* 0x0000001d1d1f7223 */ /* 0x000fe2000000001e */
[--C-:B------:R-:W-:Y:S01]  /*6ad0*/  HADD2.F32 R30, -RZ, R135.reuse.H0_H0 ;  /* 0x20000087ff1e7230 */ /* 0x100fe20000004100 */
[----:B------:R-:W-:Y:S02]  /*6ae0*/  FADD R34, R34, c[0x0][0x178] ;  /* 0x00005e0022227621 */ /* 0x000fe40000000000 */
[----:B------:R-:W-:Y:S01]  /*6af0*/  FFMA R31, R134, R134, R31 ;  /* 0x00000086861f7223 */ /* 0x000fe2000000001f */
[----:B------:R-:W-:Y:S01]  /*6b00*/  HADD2.F32 R135, -RZ, R135.H1_H1 ;  /* 0x30000087ff877230 */ /* 0x000fe20000004100 */
[----:B------:R0:W1:Y:S02]  /*6b10*/  MUFU.SQRT R75, R34 ;  /* 0x00000022004b7308 */ /* 0x0000640000002000 */
[----:B0-----:R-:W-:-:S04]  /*6b20*/  FFMA R34, R30, R30, R31 ;  /* 0x0000001e1e227223 */ /* 0x001fc8000000001f */
        /* <DEDUP_REMOVED lines=8> */
[--C-:B------:R-:W-:Y:S02]  /*6bb0*/  HADD2.F32 R31, -RZ, R136.reuse.H1_H1 ;  /* 0x30000088ff1f7230 */ /* 0x100fe40000004100 */
[----:B------:R-:W-:Y:S02]  /*6bc0*/  HADD2.F32 R136, -RZ, R136.H0_H0 ;  /* 0x20000088ff887230 */ /* 0x000fe40000004100 */
[--C-:B------:R-:W-:Y:S02]  /*6bd0*/  HADD2.F32 R34, -RZ, R137.reuse.H0_H0 ;  /* 0x20000089ff227230 */ /* 0x100fe40000004100 */
[----:B------:R-:W-:Y:S01]  /*6be0*/  HADD2.F32 R137, -RZ, R137.H1_H1 ;  /* 0x30000089ff897230 */ /* 0x000fe20000004100 */
[----:B0-----:R-:W-:-:S04]  /*6bf0*/  FADD R35, R54, R35 ;  /* 0x0000002336237221 */ /* 0x001fc80000000000 */
[----:B------:R-:W-:Y:S01]  /*6c00*/  FADD R55, R35, c[0x0][0x178] ;  /* 0x00005e0023377621 */ /* 0x000fe20000000000 */
[----:B------:R-:W-:-:S04]  /*6c10*/  FMUL R35, R31, R31 ;  /* 0x0000001f1f237220 */ /* 0x000fc80000400000 */
[----:B------:R-:W-:-:S04]  /*6c20*/  FFMA R35, R136, R136, R35 ;  /* 0x0000008888237223 */ /* 0x000fc80000000023 */
[----:B------:R-:W-:Y:S01]  /*6c30*/  FFMA R52, R34, R34, R35 ;  /* 0x0000002222347223 */ /* 0x000fe20000000023 */
[----:B------:R-:W-:-:S03]  /*6c40*/  HADD2.F32 R35, -RZ, R138.H0_H0 ;  /* 0x2000008aff237230 */ /* 0x000fc60000004100 */
[----:B------:R-:W-:Y:S01]  /*6c50*/  FFMA R52, R137, R137, R52 ;  /* 0x0000008989347223 */ /* 0x000fe20000000034 */
[----:B------:R0:W2:Y:S01]  /*6c60*/  MUFU.SQRT R76, R55 ;  /* 0x00000037004c7308 */ /* 0x0000a20000002000 */
[----:B------:R-:W-:Y:S02]  /*6c70*/  HADD2.F32 R138, -RZ, R138.H1_H1 ;  /* 0x3000008aff8a7230 */ /* 0x000fe40000004100 */
[----:B0-----:R-:W-:Y:S01]  /*6c80*/  FFMA R55, R35, R35, R52 ;  /* 0x0000002323377223 */ /* 0x001fe20000000034 */
[----:B------:R-:W-:-:S03]  /*6c90*/  HADD2.F32 R52, -RZ, R139.H0_H0 ;  /* 0x2000008bff347230 */ /* 0x000fc60000004100 */
[----:B------:R-:W-:Y:S01]  /*6ca0*/  FFMA R55, R138, R138, R55 ;  /* 0x0000008a8a377223 */ /* 0x000fe20000000037 */
        /* <DEDUP_REMOVED lines=21> */
[----:B------:R0:W4:Y:S01]  /*6e00*/  MUFU.SQRT R77, R59 ;  /* 0x0000003b004d7308 */ /* 0x0001220000002000 */
        /* <DEDUP_REMOVED lines=25> */
[----:B------:R0:W5:Y:S01]  /*6fa0*/  MUFU.SQRT R78, R63 ;  /* 0x0000003f004e7308 */ /* 0x0001620000002000 */
        /* <DEDUP_REMOVED lines=25> */
[----:B------:R0:W1:Y:S01]  /*7140*/  MUFU.SQRT R79, R67 ;  /* 0x00000043004f7308 */ /* 0x0000620000002000 */
        /* <DEDUP_REMOVED lines=14> */
[--C-:B---3--:R-:W-:Y:S02]  /*7230*/  HADD2.F32 R66, -RZ, R152.reuse.H1_H1 ;  /* 0x30000098ff427230 */ /* 0x108fe40000004100 */
        /* <DEDUP_REMOVED lines=10> */
[----:B------:R0:W3:Y:S01]  /*72e0*/  MUFU.SQRT R80, R71 ;  /* 0x0000004700507308 */ /* 0x0000e20000002000 */
        /* <DEDUP_REMOVED lines=9> */
[----:B------:R-:W0:Y:S01]  /*7380*/  SHFL.BFLY PT, R72, R71, 0x4, 0x1f ;  /* 0x0c801f0047487f89 */ /* 0x000e2200000e0000 */
[----:B-1----:R-:W-:Y:S01]  /*7390*/  FSETP.GT.AND P0, PT, R75, 8.50705917302346158658e+37, PT ;  /* 0x7e8000004b00780b */ /* 0x002fe20003f04000 */
[----:B0-----:R-:W-:-:S05]  /*73a0*/  FADD R72, R71, R72 ;  /* 0x0000004847487221 */ /* 0x001fca0000000000 */
[----:B------:R-:W0:Y:S01]  /*73b0*/  SHFL.BFLY PT, R73, R72, 0x2, 0x1f ;  /* 0x0c401f0048497f89 */ /* 0x000e2200000e0000 */
[----:B------:R-:W-:-:S06]  /*73c0*/  FSETP.GEU.AND P5, PT, R75, 1.175494350822287508e-38, PT ;  /* 0x008000004b00780b */ /* 0x000fcc0003fae000 */
[----:B------:R-:W-:Y:S01]  /*73d0*/  @P0 FMUL R75, R75, 0.25 ;  /* 0x3e8000004b4b0820 */ /* 0x000fe20000400000 */
[----:B------:R-:W-:Y:S02]  /*73e0*/  FSEL R53, R13, 1, P0 ;  /* 0x3f8000000d357808 */ /* 0x000fe40000000000 */
[----:B--2---:R-:W-:Y:S01]  /*73f0*/  FSETP.GT.AND P0, PT, R76, 8.50705917302346158658e+37, PT ;  /* 0x7e8000004c00780b */ /* 0x004fe20003f04000 */
[----:B0-----:R-:W-:-:S05]  /*7400*/  FADD R73, R72, R73 ;  /* 0x0000004948497221 */ /* 0x001fca0000000000 */
[----:B------:R-:W0:Y:S01]  /*7410*/  SHFL.BFLY PT, R74, R73, 0x1, 0x1f ;  /* 0x0c201f00494a7f89 */ /* 0x000e2200000e0000 */
[----:B------:R-:W-:-:S06]  /*7420*/  FSETP.GEU.AND P4, PT, R76, 1.175494350822287508e-38, PT ;  /* 0x008000004c00780b */ /* 0x000fcc0003f8e000 */
[----:B------:R-:W-:Y:S01]  /*7430*/  @P0 FMUL R76, R76, 0.25 ;  /* 0x3e8000004c4c0820 */ /* 0x000fe20000400000 */
[----:B------:R-:W-:Y:S02]  /*7440*/  FSEL R83, R13, 1, P0 ;  /* 0x3f8000000d537808 */ /* 0x000fe40000000000 */
[C---:B----4-:R-:W-:Y:S02]  /*7450*/  FSETP.GT.AND P0, PT, R77.reuse, 8.50705917302346158658e+37, PT ;  /* 0x7e8000004d00780b */ /* 0x050fe40003f04000 */
[----:B------:R-:W-:Y:S02]  /*7460*/  FSETP.GEU.AND P3, PT, R77, 1.175494350822287508e-38, PT ;  /* 0x008000004d00780b */ /* 0x000fe40003f6e000 */
[----:B------:R-:W-:-:S09]  /*7470*/  FSEL R82, R13, 1, P0 ;  /* 0x3f8000000d527808 */ /* 0x000fd20000000000 */
[----:B------:R-:W-:Y:S01]  /*7480*/  @P0 FMUL R77, R77, 0.25 ;  /* 0x3e8000004d4d0820 */ /* 0x000fe20000400000 */
[----:B0-----:R-:W-:Y:S01]  /*7490*/  FADD R74, R73, R74 ;  /* 0x0000004a494a7221 */ /* 0x001fe20000000000 */
[----:B-----5:R-:W-:-:S03]  /*74a0*/  FSETP.GT.AND P0, PT, R78, 8.50705917302346158658e+37, PT ;  /* 0x7e8000004e00780b */ /* 0x020fc60003f04000 */
[----:B------:R-:W-:-:S04]  /*74b0*/  FADD R74, R74, c[0x0][0x178] ;  /* 0x00005e004a4a7621 */ /* 0x000fc80000000000 */
[----:B------:R-:W0:Y:S01]  /*74c0*/  MUFU.SQRT R81, R74 ;  /* 0x0000004a00517308 */ /* 0x000e220000002000 */
[----:B------:R-:W-:Y:S02]  /*74d0*/  FSETP.GEU.AND P2, PT, R78, 1.175494350822287508e-38, PT ;  /* 0x008000004e00780b */ /* 0x000fe40003f4e000 */
[----:B------:R-:W-:-:S03]  /*74e0*/  FSEL R85, R13, 1, P0 ;  /* 0x3f8000000d557808 */ /* 0x000fc60000000000 */
[----:B------:R-:W-:Y:S01]  /*74f0*/  @P0 FMUL R78, R78, 0.25 ;  /* 0x3e8000004e4e0820 */ /* 0x000fe20000400000 */
[----:B------:R-:W-:Y:S02]  /*7500*/  FSETP.GT.AND P0, PT, R79, 8.50705917302346158658e+37, PT ;  /* 0x7e8000004f00780b */ /* 0x000fe40003f04000 */
[----:B---3--:R-:W-:Y:S02]  /*7510*/  FSETP.GT.AND P6, PT, R80, 8.50705917302346158658e+37, PT ;  /* 0x7e8000005000780b */ /* 0x008fe40003fc4000 */
[----:B------:R-:W-:Y:S02]  /*7520*/  P2R R88, PR, RZ, 0x20 ;  /* 0x00000020ff587803 */ /* 0x000fe40000000000 */
[----:B0-----:R-:W-:Y:S02]  /*7530*/  FSETP.GT.AND P5, PT, R81, 8.50705917302346158658e+37, PT ;  /* 0x7e8000005100780b */ /* 0x001fe40003fa4000 */
[----:B------:R-:W-:-:S05]  /*7540*/  FSETP.GEU.AND P1, PT, R79, 1.175494350822287508e-38, PT ;  /* 0x008000004f00780b */ /* 0x000fca0003f2e000 */
[----:B------:R-:W-:Y:S01]  /*7550*/  @P0 FMUL R79, R79, 0.25 ;  /* 0x3e8000004f4f0820 */ /* 0x000fe20000400000 */
[C---:B------:R-:W-:Y:S02]  /*7560*/  FSEL R84, R13.reuse, 1, P0 ;  /* 0x3f8000000d547808 */ /* 0x040fe40000000000 */
[C---:B------:R-:W-:Y:S01]  /*7570*/  FSETP.GEU.AND P0, PT, R80.reuse, 1.175494350822287508e-38, PT ;  /* 0x008000005000780b */ /* 0x040fe20003f0e000 */
[----:B------:R-:W-:Y:S01]  /*7580*/  @P6 FMUL R80, R80, 0.25 ;  /* 0x3e80000050506820 */ /* 0x000fe20000400000 */
[----:B------:R-:W-:Y:S02]  /*7590*/  FSEL R87, R13, 1, P6 ;  /* 0x3f8000000d577808 */ /* 0x000fe40003000000 */
[C---:B------:R-:W-:Y:S01]  /*75a0*/  FSETP.GEU.AND P6, PT, R81.reuse, 1.175494350822287508e-38, PT ;  /* 0x008000005100780b */ /* 0x040fe20003fce000 */
[----:B------:R-:W-:Y:S01]  /*75b0*/  @P5 FMUL R81, R81, 0.25 ;  /* 0x3e80000051515820 */ /* 0x000fe20000400000 */
[----:B------:R-:W-:Y:S02]  /*75c0*/  FSEL R86, R13, 1, P5 ;  /* 0x3f8000000d567808 */ /* 0x000fe40002800000 */
[----:B------:R-:W-:Y:S01]  /*75d0*/  ISETP.NE.AND P5, PT, R88, RZ, PT ;  /* 0x000000ff5800720c */ /* 0x000fe20003fa5270 */
[----:B------:R-:W0:Y:S01]  /*75e0*/  S2R R13, SR_TID.X ;  /* 0x00000000000d7919 */ /* 0x000e220000002100 */
[----:B------:R-:W-:Y:S01]  /*75f0*/  @!P4 FMUL R76, R76, 16777216 ;  /* 0x4b8000004c4cc820 */ /* 0x000fe20000400000 */
[----:B------:R-:W-:Y:S01]  /*7600*/  @!P2 FMUL R78, R78, 16777216 ;  /* 0x4b8000004e4ea820 */ /* 0x000fe20000400000 */
[----:B------:R-:W-:-:S09]  /*7610*/  @!P3 FMUL R77, R77, 16777216 ;  /* 0x4b8000004d4db820 */ /* 0x000fd20000400000 */
[----:B------:R-:W-:Y:S01]  /*7620*/  @!P5 FMUL R75, R75, 16777216 ;  /* 0x4b8000004b4bd820 */ /* 0x000fe20000400000 */
[----:B------:R-:W-:Y:S08]  /*7630*/  MUFU.RCP R76, R76 ;  /* 0x0000004c004c7308 */ /* 0x000ff00000001000 */
[----:B------:R-:W1:Y:S01]  /*7640*/  MUFU.RCP R70, R75 ;  /* 0x0000004b00467308 */ /* 0x000e620000001000 */
[----:B------:R-:W-:Y:S01]  /*7650*/  @!P5 FMUL R53, R53, 16777216 ;  /* 0x4b8000003535d820 */ /* 0x000fe20000400000 */
[----:B0-----:R-:W-:-:S06]  /*7660*/  SHF.R.U32.HI R13, RZ, 0x4, R13 ;  /* 0x00000004ff0d7819 */ /* 0x001fcc000001160d */
[----:B------:R-:W0:Y:S01]  /*7670*/  MUFU.RCP R78, R78 ;  /* 0x0000004e004e7308 */ /* 0x000e220000001000 */
[----:B------:R-:W-:Y:S01]  /*7680*/  @!P4 FMUL R83, R83, 16777216 ;  /* 0x4b8000005353c820 */ /* 0x000fe20000400000 */
[----:B------:R-:W-:-:S06]  /*7690*/  SGXT.U32 R72, R13, 0x2 ;  /* 0x000000020d48781a */ /* 0x000fcc0000000000 */
[----:B------:R-:W2:Y:S01]  /*76a0*/  MUFU.RCP R77, R77 ;  /* 0x0000004d004d7308 */ /* 0x000ea20000001000 */
[----:B-1----:R-:W-:Y:S01]  /*76b0*/  FMUL R53, R70, R53 ;  /* 0x0000003546357220 */ /* 0x002fe20000400000 */
[----:B------:R-:W-:Y:S01]  /*76c0*/  FMUL R76, R76, R83 ;  /* 0x000000534c4c7220 */ /* 0x000fe20000400000 */
[----:B------:R-:W-:Y:S01]  /*76d0*/  @!P2 FMUL R85, R85, 16777216 ;  /* 0x4b8000005555a820 */ /* 0x000fe20000400000 */
[----:B------:R1:W-:Y:S01]  /*76e0*/  STS [R72.X4+0x150], R23 ;  /* 0x0001501748007388 */ /* 0x0003e20000004800 */
[-C--:B------:R-:W-:Y:S01]  /*76f0*/  FMUL R13, R22, R53.reuse ;  /* 0x00000035160d7220 */ /* 0x080fe20000400000 */
[----:B------:R-:W-:Y:S01]  /*7700*/  @!P3 FMUL R82, R82, 16777216 ;  /* 0x4b8000005252b820 */ /* 0x000fe20000400000 */
[-C--:B------:R-:W-:Y:S01]  /*7710*/  FMUL R22, R25, R53.reuse ;  /* 0x0000003519167220 */ /* 0x080fe20000400000 */
[----:B------:R-:W-:Y:S01]  /*7720*/  @!P1 FMUL R79, R79, 16777216 ;  /* 0x4b8000004f4f9820 */ /* 0x000fe20000400000 */
[-C--:B------:R-:W-:Y:S01]  /*7730*/  FMUL R26, R26, R53.reuse ;  /* 0x000000351a1a7220 */ /* 0x080fe20000400000 */
[-C--:B------:R-:W-:Y:S01]  /*7740*/  FMUL R131, R131, R53.reuse ;  /* 0x0000003583837220 */ /* 0x080fe20000400000 */
[----:B------:R-:W-:Y:S01]  /*7750*/  @!P0 FMUL R80, R80, 16777216 ;  /* 0x4b80000050508820 */ /* 0x000fe20000400000 */
[-C--:B------:R-:W-:Y:S01]  /*7760*/  FMUL R29, R29, R76.reuse ;  /* 0x0000004c1d1d7220 */ /* 0x080fe20000400000 */
[----:B-1----:R-:W-:Y:S01]  /*7770*/  FMUL R23, R130, R53 ;  /* 0x0000003582177220 */ /* 0x002fe20000400000 */
[-C--:B------:R-:W-:Y:S01]  /*7780*/  FMUL R134, R134, R76.reuse ;  /* 0x0000004c86867220 */ /* 0x080fe20000400000 */
[----:B------:R-:W-:Y:S01]  /*7790*/  ISETP.NE.AND P4, PT, R169, RZ, PT ;  /* 0x000000ffa900720c */ /* 0x000fe20003f85270 */
[----:B------:R-:W-:Y:S01]  /*77a0*/  @!P0 FMUL R87, R87, 16777216 ;  /* 0x4b80000057578820 */ /* 0x000fe20000400000 */
[----:B------:R-:W-:Y:S01]  /*77b0*/  @!P6 FMUL R81, R81, 16777216 ;  /* 0x4b8000005151e820 */ /* 0x000fe20000400000 */
[----:B------:R-:W-:Y:S01]  /*77c0*/  FMUL R25, R28, R76 ;  /* 0x0000004c1c197220 */ /* 0x000fe20000400000 */
[----:B0-----:R-:W-:Y:S01]  /*77d0*/  FMUL R78, R78, R85 ;  /* 0x000000554e4e7220 */ /* 0x001fe20000400000 */
[----:B------:R-:W-:Y:S01]  /*77e0*/  ISETP.NE.AND P5, PT, R170, RZ, PT ;  /* 0x000000ffaa00720c */ /* 0x000fe20003fa5270 */
[----:B------:R-:W-:Y:S01]  /*77f0*/  @!P6 FMUL R86, R86, 16777216 ;  /* 0x4b8000005656e820 */ /* 0x000fe20000400000 */
[----:B--2---:R-:W-:Y:S01]  /*7800*/  FMUL R77, R77, R82 ;  /* 0x000000524d4d7220 */ /* 0x004fe20000400000 */
[----:B------:R-:W-:Y:S01]  /*7810*/  IADD3 R28, P0, R15, c[0x0][0x168], RZ ;  /* 0x00005a000f1c7a10 */ /* 0x000fe20007f1e0ff */
[-C--:B------:R-:W-:Y:S01]  /*7820*/  FMUL R24, R24, R53.reuse ;  /* 0x0000003518187220 */ /* 0x080fe20000400000 */
[-C--:B------:R-:W-:Y:S01]  /*7830*/  FMUL R129, R129, R53.reuse ;  /* 0x0000003581817220 */ /* 0x080fe20000400000 */
[----:B------:R-:W-:Y:S01]  /*7840*/  F2FP.PACK_AB R22, R23, R22 ;  /* 0x000000161716723e */ /* 0x000fe200000000ff */
[----:B------:R0:W-:Y:S01]  /*7850*/  STS [R72.X4+0x130], R32 ;  /* 0x0001302048007388 */ /* 0x0001e20000004800 */
[----:B------:R-:W-:Y:S01]  /*7860*/  ISETP.NE.AND P6, PT, R171, RZ, PT ;  /* 0x000000ffab00720c */ /* 0x000fe20003fc5270 */
[----:B------:R-:W-:Y:S01]  /*7870*/  FMUL R128, R128, R53 ;  /* 0x0000003580807220 */ /* 0x000fe20000400000 */
[-C--:B------:R-:W-:Y:S01]  /*7880*/  FMUL R132, R132, R76.reuse ;  /* 0x0000004c84847220 */ /* 0x080fe20000400000 */
[----:B------:R1:W-:Y:S01]  /*7890*/  STS [R72.X4+0x180], R17 ;  /* 0x0001801148007388 */ /* 0x0003e20000004800 */
[----:B------:R-:W-:Y:S01]  /*78a0*/  FMUL R27, R27, R76 ;  /* 0x0000004c1b1b7220 */ /* 0x000fe20000400000 */
[----:B------:R-:W-:Y:S01]  /*78b0*/  F2FP.PACK_AB R23, R131, R26 ;  /* 0x0000001a8317723e */ /* 0x000fe200000000ff */
[----:B------:R-:W2:Y:S01]  /*78c0*/  MUFU.RCP R79, R79 ;  /* 0x0000004f004f7308 */ /* 0x000ea20000001000 */
[----:B------:R-:W-:Y:S01]  /*78d0*/  ISETP.NE.AND P2, PT, R172, RZ, PT ;  /* 0x000000ffac00720c */ /* 0x000fe20003f45270 */
[-C--:B------:R-:W-:Y:S01]  /*78e0*/  FMUL R30, R30, R76.reuse ;  /* 0x0000004c1e1e7220 */ /* 0x080fe20000400000 */
[-C--:B0-----:R-:W-:Y:S01]  /*78f0*/  FMUL R32, R133, R76.reuse ;  /* 0x0000004c85207220 */ /* 0x081fe20000400000 */
[----:B------:R-:W-:Y:S01]  /*7900*/  FMUL R135, R135, R76 ;  /* 0x0000004c87877220 */ /* 0x000fe20000400000 */
[-C--:B------:R-:W-:Y:S01]  /*7910*/  FMUL R140, R140, R78.reuse ;  /* 0x0000004e8c8c7220 */ /* 0x080fe20000400000 */
[----:B------:R-:W-:Y:S01]  /*7920*/  F2FP.PACK_AB R26, R134, R29 ;  /* 0x0000001d861a723e */ /* 0x000fe200000000ff */
[-C--:B-1----:R-:W-:Y:S01]  /*7930*/  FMUL R17, R54, R78.reuse ;  /* 0x0000004e36117220 */ /* 0x082fe20000400000 */
[----:B------:R-:W-:Y:S01]  /*7940*/  @!P1 FMUL R84, R84, 16777216 ;  /* 0x4b80000054549820 */ /* 0x000fe20000400000 */
[----:B------:R-:W-:Y:S01]  /*7950*/  STS [R72.X4+0x50], R38 ;  /* 0x0000502648007388 */ /* 0x000fe20000004800 */
[----:B------:R-:W0:Y:S01]  /*7960*/  MUFU.RCP R80, R80 ;  /* 0x0000005000507308 */ /* 0x000e220000001000 */
[-C--:B------:R-:W-:Y:S01]  /*7970*/  FMUL R136, R136, R77.reuse ;  /* 0x0000004d88887220 */ /* 0x080fe20000400000 */
[-C--:B------:R-:W-:Y:S01]  /*7980*/  FMUL R31, R31, R77.reuse ;  /* 0x0000004d1f1f7220 */ /* 0x080fe20000400000 */
[----:B------:R1:W-:Y:S01]  /*7990*/  STS [R72.X4+0xa0], R36 ;  /* 0x0000a02448007388 */ /* 0x0003e20000004800 */
[-C--:B------:R-:W-:Y:S01]  /*79a0*/  FMUL R34, R34, R77.reuse ;  /* 0x0000004d22227220 */ /* 0x080fe20000400000 */
[-C--:B------:R-:W-:Y:S01]  /*79b0*/  FMUL R137, R137, R77.reuse ;  /* 0x0000004d89897220 */ /* 0x080fe20000400000 */
[-C--:B------:R-:W-:Y:S01]  /*79c0*/  FMUL R35, R35, R77.reuse ;  /* 0x0000004d23237220 */ /* 0x080fe20000400000 */
[----:B------:R3:W-:Y:S01]  /*79d0*/  STS [R72.X4+0x140], R33 ;  /* 0x0001402148007388 */ /* 0x0007e20000004800 */
[-C--:B------:R-:W-:Y:S01]  /*79e0*/  FMUL R138, R138, R77.reuse ;  /* 0x0000004d8a8a7220 */ /* 0x080fe20000400000 */
[-C--:B------:R-:W-:Y:S01]  /*79f0*/  FMUL R52, R52, R77.reuse ;  /* 0x0000004d34347220 */ /* 0x080fe20000400000 */
[----:B------:R-:W-:Y:S01]  /*7a00*/  FMUL R139, R139, R77 ;  /* 0x0000004d8b8b7220 */ /* 0x000fe20000400000 */
[----:B------:R-:W-:Y:S01]  /*7a10*/  IADD3.X R29, R16, c[0x0][0x16c], RZ, P0, !PT ;  /* 0x00005b00101d7a10 */ /* 0x000fe200007fe4ff */
[----:B------:R4:W-:Y:S01]  /*7a20*/  STS [R72.X4+0x160], R21 ;  /* 0x0001601548007388 */ /* 0x0009e20000004800 */
[----:B------:R-:W5:Y:S01]  /*7a30*/  MUFU.RCP R81, R81 ;  /* 0x0000005100517308 */ /* 0x000f620000001000 */
[-C--:B------:R-:W-:Y:S01]  /*7a40*/  FMUL R55, R55, R78.reuse ;  /* 0x0000004e37377220 */ /* 0x080fe20000400000 */
[-C--:B-1----:R-:W-:Y:S01]  /*7a50*/  FMUL R36, R141, R78.reuse ;  /* 0x0000004e8d247220 */ /* 0x082fe20000400000 */
[-C--:B------:R-:W-:Y:S01]  /*7a60*/  FMUL R56, R56, R78.reuse ;  /* 0x0000004e38387220 */ /* 0x080fe20000400000 */
[-C--:B---3--:R-:W-:Y:S01]  /*7a70*/  FMUL R33, R142, R78.reuse ;  /* 0x0000004e8e217220 */ /* 0x088fe20000400000 */
[-C--:B------:R-:W-:Y:S01]  /*7a80*/  FMUL R57, R57, R78.reuse ;  /* 0x0000004e39397220 */ /* 0x080fe20000400000 */
[----:B------:R-:W-:Y:S01]  /*7a90*/  FMUL R38, R143, R78 ;  /* 0x0000004e8f267220 */ /* 0x000fe20000400000 */
[----:B------:R-:W-:Y:S01]  /*7aa0*/  IADD3 R16, P1, R11, c[0x0][0x168], RZ ;  /* 0x00005a000b107a10 */ /* 0x000fe20007f3e0ff */
[----:B------:R1:W-:Y:S01]  /*7ab0*/  STS [R72.X4+0x170], R20 ;  /* 0x0001701448007388 */ /* 0x0003e20000004800 */
[----:B----4-:R-:W-:-:S02]  /*7ac0*/  F2FP.PACK_AB R21, R129, R24 ;  /* 0x000000188115723e */ /* 0x010fc400000000ff */
[----:B------:R-:W-:Y:S02]  /*7ad0*/  IADD3 R8, P0, R8, c[0x0][0x168], RZ ;  /* 0x00005a0008087a10 */ /* 0x000fe40007f1e0ff */
[----:B------:R-:W-:Y:S02]  /*7ae0*/  F2FP.PACK_AB R24, R27, R132 ;  /* 0x000000841b18723e */ /* 0x000fe400000000ff */
[----:B------:R-:W-:Y:S02]  /*7af0*/  F2FP.PACK_AB R25, R32, R25 ;  /* 0x000000192019723e */ /* 0x000fe400000000ff */
[----:B------:R-:W-:Y:S02]  /*7b00*/  F2FP.PACK_AB R27, R135, R30 ;  /* 0x0000001e871b723e */ /* 0x000fe400000000ff */
[----:B-1----:R-:W-:Y:S02]  /*7b10*/  F2FP.PACK_AB R20, R13, R128 ;  /* 0x000000800d14723e */ /* 0x002fe400000000ff */
[----:B------:R-:W-:-:S02]  /*7b20*/  F2FP.PACK_AB R140, R17, R140 ;  /* 0x0000008c118c723e */ /* 0x000fc400000000ff */
[----:B------:R-:W-:Y:S02]  /*7b30*/  SHF.L.U32 R7, R7, 0x1, RZ ;  /* 0x0000000107077819 */ /* 0x000fe400000006ff */
[----:B------:R-:W-:Y:S02]  /*7b40*/  F2FP.PACK_AB R136, R31, R136 ;  /* 0x000000881f88723e */ /* 0x000fe400000000ff */
[----:B------:R-:W-:Y:S02]  /*7b50*/  F2FP.PACK_AB R137, R137, R34 ;  /* 0x000000228989723e */ /* 0x000fe400000000ff */
[----:B------:R-:W-:Y:S02]  /*7b60*/  F2FP.PACK_AB R138, R138, R35 ;  /* 0x000000238a8a723e */ /* 0x000fe400000000ff */
[----:B------:R-:W-:Y:S02]  /*7b70*/  F2FP.PACK_AB R139, R139, R52 ;  /* 0x000000348b8b723e */ /* 0x000fe400000000ff */
[----:B------:R-:W-:-:S02]  /*7b80*/  IADD3.X R17, R12, c[0x0][0x16c], RZ, P1, !PT ;  /* 0x00005b000c117a10 */ /* 0x000fc40000ffe4ff */
[----:B------:R-:W-:Y:S02]  /*7b90*/  F2FP.PACK_AB R141, R36, R55 ;  /* 0x00000037248d723e */ /* 0x000fe400000000ff */
[----:B------:R-:W-:Y:S02]  /*7ba0*/  F2FP.PACK_AB R142, R33, R56 ;  /* 0x00000038218e723e */ /* 0x000fe400000000ff */
[----:B------:R-:W-:Y:S02]  /*7bb0*/  F2FP.PACK_AB R143, R38, R57 ;  /* 0x00000039268f723e */ /* 0x000fe400000000ff */
[----:B------:R-:W-:Y:S02]  /*7bc0*/  IADD3 R14, P1, R14, c[0x0][0x168], RZ ;  /* 0x00005a000e0e7a10 */ /* 0x000fe40007f3e0ff */
[----:B------:R-:W-:Y:S01]  /*7bd0*/  IADD3.X R9, R9, c[0x0][0x16c], RZ, P0, !PT ;  /* 0x00005b0009097a10 */ /* 0x000fe200007fe4ff */
[----:B------:R-:W-:Y:S01]  /*7be0*/  @!P4 STG.E.128 [R18.64], R20 ;  /* 0x000000141200c986 */ /* 0x000fe2000c101d04 */
[----:B------:R-:W-:-:S02]  /*7bf0*/  LOP3.LUT R7, R7, 0x7e, RZ, 0xc0, !PT ;  /* 0x0000007e07077812 */ /* 0x000fc400078ec0ff */
[----:B------:R-:W-:Y:S01]  /*7c00*/  IADD3.X R15, R10, c[0x0][0x16c], RZ, P1, !PT ;  /* 0x00005b000a0f7a10 */ /* 0x000fe20000ffe4ff */
[----:B------:R-:W-:Y:S01]  /*7c10*/  @!P5 STG.E.128 [R28.64], R24 ;  /* 0x000000181c00d986 */ /* 0x000fe2000c101d04 */
[----:B------:R-:W-:-:S03]  /*7c20*/  IADD3 R10, P0, R3, c[0x0][0x168], RZ ;  /* 0x00005a00030a7a10 */ /* 0x000fc60007f1e0ff */
[----:B------:R-:W-:Y:S04]  /*7c30*/  @!P6 STG.E.128 [R16.64], R136 ;  /* 0x000000881000e986 */ /* 0x000fe8000c101d04 */
[----:B------:R1:W-:Y:S01]  /*7c40*/  @!P2 STG.E.128 [R8.64], R140 ;  /* 0x0000008c0800a986 */ /* 0x0003e2000c101d04 */
[----:B--2---:R-:W-:Y:S01]  /*7c50*/  FMUL R79, R79, R84 ;  /* 0x000000544f4f7220 */ /* 0x004fe20000400000 */
[----:B------:R-:W-:Y:S01]  /*7c60*/  IADD3.X R11, R6, c[0x0][0x16c], RZ, P0, !PT ;  /* 0x00005b00060b7a10 */ /* 0x000fe200007fe4ff */
[----:B0-----:R-:W-:Y:S01]  /*7c70*/  FMUL R80, R80, R87 ;  /* 0x0000005750507220 */ /* 0x001fe20000400000 */
[----:B------:R-:W-:Y:S01]  /*7c80*/  ISETP.NE.AND P3, PT, R173, RZ, PT ;  /* 0x000000ffad00720c */ /* 0x000fe20003f65270 */
[----:B-----5:R-:W-:Y:S01]  /*7c90*/  FMUL R81, R81, R86 ;  /* 0x0000005651517220 */ /* 0x020fe20000400000 */
[----:B------:R-:W-:Y:S01]  /*7ca0*/  ISETP.NE.AND P4, PT, R174, RZ, PT ;  /* 0x000000ffae00720c */ /* 0x000fe20003f85270 */
[----:B------:R0:W-:Y:S01]  /*7cb0*/  STS [R72.X4+0x30], R40 ;  /* 0x0000302848007388 */ /* 0x0001e20000004800 */
[----:B------:R-:W-:Y:S01]  /*7cc0*/  ISETP.NE.AND P5, PT, R175, RZ, PT ;  /* 0x000000ffaf00720c */ /* 0x000fe20003fa5270 */
[-C--:B------:R-:W-:Y:S01]  /*7cd0*/  FMUL R144, R144, R79.reuse ;  /* 0x0000004f90907220 */ /* 0x080fe20000400000 */
[----:B------:R-:W-:Y:S01]  /*7ce0*/  FMUL R59, R59, R79 ;  /* 0x0000004f3b3b7220 */ /* 0x000fe20000400000 */
[----:B------:R2:W-:Y:S01]  /*7cf0*/  STS [R72.X4+0x60], R39 ;  /* 0x0000602748007388 */ /* 0x0005e20000004800 */
[----:B-1----:R-:W-:-:S03]  /*7d00*/  LOP3.LUT R9, R4, R7, RZ, 0xfc, !PT ;  /* 0x0000000704097212 */ /* 0x002fc600078efcff */
[----:B------:R1:W-:Y:S01]  /*7d10*/  STS [R72.X4+0x70], R42 ;  /* 0x0000702a48007388 */ /* 0x0003e20000004800 */
[----:B------:R-:W-:-:S03]  /*7d20*/  ISETP.GE.U32.AND P0, PT, R9, 0xf70, PT ;  /* 0x00000f700900780c */ /* 0x000fc60003f06070 */
[----:B------:R3:W-:Y:S01]  /*7d30*/  STS [R72.X4+0xb0], R37 ;  /* 0x0000b02548007388 */ /* 0x0007e20000004800 */
[-C--:B0-----:R-:W-:Y:S01]  /*7d40*/  FMUL R40, R145, R79.reuse ;  /* 0x0000004f91287220 */ /* 0x081fe20000400000 */
[-C--:B------:R-:W-:Y:S01]  /*7d50*/  FMUL R60, R60, R79.reuse ;  /* 0x0000004f3c3c7220 */ /* 0x080fe20000400000 */
[-C--:B--2---:R-:W-:Y:S01]  /*7d60*/  FMUL R39, R146, R79.reuse ;  /* 0x0000004f92277220 */ /* 0x084fe20000400000 */
[----:B------:R0:W-:Y:S01]  /*7d70*/  STS [R72.X4+0x40], R41 ;  /* 0x0000402948007388 */ /* 0x0001e20000004800 */
[-C--:B------:R-:W-:Y:S01]  /*7d80*/  FMUL R61, R61, R79.reuse ;  /* 0x0000004f3d3d7220 */ /* 0x080fe20000400000 */
[-C--:B-1----:R-:W-:Y:S01]  /*7d90*/  FMUL R42, R147, R79.reuse ;  /* 0x0000004f932a7220 */ /* 0x082fe20000400000 */
[-C--:B------:R-:W-:Y:S01]  /*7da0*/  FMUL R148, R148, R80.reuse ;  /* 0x0000005094947220 */ /* 0x080fe20000400000 */
[----:B------:R1:W-:Y:S01]  /*7db0*/  STS [R72.X4+0x90], R44 ;  /* 0x0000902c48007388 */ /* 0x0003e20000004800 */
[-C--:B------:R-:W-:Y:S01]  /*7dc0*/  FMUL R13, R62, R80.reuse ;  /* 0x000000503e0d7220 */ /* 0x080fe20000400000 */
[----:B---3--:R-:W-:Y:S01]  /*7dd0*/  FMUL R37, R58, R79 ;  /* 0x0000004f3a257220 */ /* 0x008fe20000400000 */
[-C--:B------:R-:W-:Y:S01]  /*7de0*/  FMUL R63, R63, R80.reuse ;  /* 0x000000503f3f7220 */ /* 0x080fe20000400000 */
[----:B------:R2:W-:Y:S01]  /*7df0*/  STS [R72.X4+0xd0], R46 ;  /* 0x0000d02e48007388 */ /* 0x0005e20000004800 */
[-C--:B------:R-:W-:Y:S01]  /*7e00*/  FMUL R64, R64, R80.reuse ;  /* 0x0000005040407220 */ /* 0x080fe20000400000 */
[-C--:B0-----:R-:W-:Y:S01]  /*7e10*/  FMUL R41, R150, R80.reuse ;  /* 0x0000005096297220 */ /* 0x081fe20000400000 */
[-C--:B------:R-:W-:Y:S01]  /*7e20*/  FMUL R65, R65, R80.reuse ;  /* 0x0000005041417220 */ /* 0x080fe20000400000 */
[----:B------:R0:W-:Y:S01]  /*7e30*/  STS [R72.X4+0x80], R43 ;  /* 0x0000802b48007388 */ /* 0x0001e20000004800 */
[----:B------:R-:W-:Y:S01]  /*7e40*/  ISETP.GE.U32.AND.EX P0, PT, R0, RZ, PT, P0 ;  /* 0x000000ff0000720c */ /* 0x000fe20003f06100 */
[-C--:B-1----:R-:W-:Y:S01]  /*7e50*/  FMUL R44, R149, R80.reuse ;  /* 0x00000050952c7220 */ /* 0x082fe20000400000 */
[-C--:B------:R-:W-:Y:S01]  /*7e60*/  FMUL R152, R152, R81.reuse ;  /* 0x0000005198987220 */ /* 0x080fe20000400000 */
[-C--:B------:R-:W-:Y:S01]  /*7e70*/  FMUL R67, R67, R81.reuse ;  /* 0x0000005143437220 */ /* 0x080fe20000400000 */
[-C--:B------:R-:W-:Y:S01]  /*7e80*/  FMUL R30, R153, R81.reuse ;  /* 0x00000051991e7220 */ /* 0x080fe20000400000 */
[----:B--2---:R-:W-:Y:S01]  /*7e90*/  FMUL R46, R151, R80 ;  /* 0x00000050972e7220 */ /* 0x004fe20000400000 */
[-C--:B------:R-:W-:Y:S01]  /*7ea0*/  FMUL R68, R68, R81.reuse ;  /* 0x0000005144447220 */ /* 0x080fe20000400000 */
[-C--:B------:R-:W-:Y:S01]  /*7eb0*/  FMUL R19, R154, R81.reuse ;  /* 0x000000519a137220 */ /* 0x080fe20000400000 */
[-C--:B------:R-:W-:Y:S01]  /*7ec0*/  FMUL R69, R69, R81.reuse ;  /* 0x0000005145457220 */ /* 0x080fe20000400000 */
[-C--:B0-----:R-:W-:Y:S01]  /*7ed0*/  FMUL R43, R66, R81.reuse ;  /* 0x00000051422b7220 */ /* 0x081fe20000400000 */
[----:B------:R-:W-:Y:S01]  /*7ee0*/  FMUL R18, R155, R81 ;  /* 0x000000519b127220 */ /* 0x000fe20000400000 */
[----:B------:R-:W-:-:S02]  /*7ef0*/  IADD3 R2, P1, R2, c[0x0][0x168], RZ ;  /* 0x00005a0002027a10 */ /* 0x000fc40007f3e0ff */
[----:B------:R-:W-:Y:S02]  /*7f00*/  F2FP.PACK_AB R144, R37, R144 ;  /* 0x000000902590723e */ /* 0x000fe400000000ff */
[----:B------:R-:W-:Y:S02]  /*7f10*/  F2FP.PACK_AB R145, R40, R59 ;  /* 0x0000003b2891723e */ /* 0x000fe400000000ff */
[----:B------:R-:W-:Y:S02]  /*7f20*/  F2FP.PACK_AB R146, R39, R60 ;  /* 0x0000003c2792723e */ /* 0x000fe400000000ff */
[----:B------:R-:W-:Y:S02]  /*7f30*/  F2FP.PACK_AB R147, R42, R61 ;  /* 0x0000003d2a93723e */ /* 0x000fe400000000ff */
[----:B------:R-:W-:Y:S02]  /*7f40*/  F2FP.PACK_AB R148, R13, R148 ;  /* 0x000000940d94723e */ /* 0x000fe400000000ff */
[----:B------:R-:W-:-:S02]  /*7f50*/  F2FP.PACK_AB R149, R44, R63 ;  /* 0x0000003f2c95723e */ /* 0x000fc400000000ff */
[----:B------:R-:W-:Y:S02]  /*7f60*/  F2FP.PACK_AB R150, R41, R64 ;  /* 0x000000402996723e */ /* 0x000fe400000000ff */
[----:B------:R-:W-:Y:S02]  /*7f70*/  F2FP.PACK_AB R151, R46, R65 ;  /* 0x000000412e97723e */ /* 0x000fe400000000ff */
[----:B------:R-:W-:Y:S02]  /*7f80*/  F2FP.PACK_AB R152, R43, R152 ;  /* 0x000000982b98723e */ /* 0x000fe400000000ff */
[----:B------:R-:W-:Y:S02]  /*7f90*/  F2FP.PACK_AB R153, R30, R67 ;  /* 0x000000431e99723e */ /* 0x000fe400000000ff */
[----:B------:R-:W-:Y:S02]  /*7fa0*/  F2FP.PACK_AB R154, R19, R68 ;  /* 0x00000044139a723e */ /* 0x000fe400000000ff */
[----:B------:R-:W-:-:S02]  /*7fb0*/  IADD3.X R3, R5, c[0x0][0x16c], RZ, P1, !PT ;  /* 0x00005b0005037a10 */ /* 0x000fc40000ffe4ff */
[----:B------:R-:W-:Y:S01]  /*7fc0*/  F2FP.PACK_AB R155, R18, R69 ;  /* 0x00000045129b723e */ /* 0x000fe200000000ff */
[----:B------:R-:W-:Y:S04]  /*7fd0*/  @!P3 STG.E.128 [R14.64], R144 ;  /* 0x000000900e00b986 */ /* 0x000fe8000c101d04 */
[----:B------:R-:W-:Y:S04]  /*7fe0*/  @!P4 STG.E.128 [R10.64], R148 ;  /* 0x000000940a00c986 */ /* 0x000fe8000c101d04 */
[----:B------:R-:W-:Y:S04]  /*7ff0*/  STS [R72.X4], R163 ;  /* 0x000000a348007388 */ /* 0x000fe80000004800 */
[----:B------:R-:W-:Y:S04]  /*8000*/  STS [R72.X4+0x10], R156 ;  /* 0x0000109c48007388 */ /* 0x000fe80000004800 */
        /* <DEDUP_REMOVED lines=14> */
[----:B------:R-:W-:Y:S04]  /*80f0*/  @!P5 STG.E.128 [R2.64], R152 ;  /* 0x000000980200d986 */ /* 0x000fe8000c101d04 */
[----:B------:R-:W-:Y:S06]  /*8100*/  BAR.SYNC 0x0 ;  /* 0x0000000000007b1d */ /* 0x000fec0000000000 */
[----:B------:R-:W-:Y:S05]  /*8110*/  @P0 EXIT ;  /* 0x000000000000094d */ /* 0x000fea0003800000 */
[----:B------:R-:W0:Y:S01]  /*8120*/  LDS.64 R6, [R7.X4] ;  /* 0x0000000007067984 */ /* 0x000e220000004a00 */
[----:B------:R-:W-:-:S04]  /*8130*/  LEA R2, P0, R9, c[0x0][0x170], 0x2 ;  /* 0x00005c0009027a11 */ /* 0x000fc800078010ff */
[----:B------:R-:W-:-:S05]  /*8140*/  LEA.HI.X R3, R9, c[0x0][0x174], R0, 0x2, P0 ;  /* 0x00005d0009037a11 */ /* 0x000fca00000f1400 */
[----:B0-----:R-:W-:Y:S01]  /*8150*/  STG.E.64 [R2.64], R6 ;  /* 0x0000000602007986 */ /* 0x001fe2000c101b04 */
[----:B------:R-:W-:Y:S05]  /*8160*/  EXIT ;  /* 0x000000000000794d */ /* 0x000fea0003800000 */
.L_x_0:
[----:B------:R-:W-:-:S00]  /*8170*/  BRA `(.L_x_0) ;  /* 0xfffffff000007947 */ /* 0x000fc0000383ffff */
[----:B------:R-:W-:-:S00]  /*8180*/  NOP ;  /* 0x0000000000007918 */ /* 0x000fc00000000000 */
[----:B------:R-:W-:-:S00]  /*8190*/  NOP ;  /* 0x0000000000007918 */ /* 0x000fc00000000000 */
[----:B------:R-:W-:-:S00]  /*81a0*/  NOP ;  /* 0x0000000000007918 */ /* 0x000fc00000000000 */
[----:B------:R-:W-:-:S00]  /*81b0*/  NOP ;  /* 0x0000000000007918 */ /* 0x000fc00000000000 */
[----:B------:R-:W-:-:S00]  /*81c0*/  NOP ;  /* 0x0000000000007918 */ /* 0x000fc00000000000 */
[----:B------:R-:W-:-:S00]  /*81d0*/  NOP ;  /* 0x0000000000007918 */ /* 0x000fc00000000000 */
[----:B------:R-:W-:-:S00]  /*81e0*/  NOP ;  /* 0x0000000000007918 */ /* 0x000fc00000000000 */
[----:B------:R-:W-:-:S00]  /*81f0*/  NOP ;  /* 0x0000000000007918 */ /* 0x000fc00000000000 */
.L_x_1:


//--------------------- .nv.global.init           --------------------------
	.section	.nv.global.init,"aw",@progbits
.nv.global.init:
	.type		_$_str,@object
	.size		_$_str,(_$_str_$_2 - _$_str)
_$_str:
        /*0000*/ 	.byte	0x5f, 0x5f, 0x43, 0x55, 0x44, 0x41, 0x5f, 0x46, 0x54, 0x5a, 0x00
	.type		_$_str_$_2,@object
	.size		_$_str_$_2,(.L_1 - _$_str_$_2)
_$_str_$_2:
        /*000b*/ 	.byte	0x5f, 0x5f, 0x43, 0x55, 0x44, 0x41, 0x5f, 0x50, 0x52, 0x45, 0x43, 0x5f, 0x53, 0x51, 0x52, 0x54
        /*001b*/ 	.byte	0x00
.L_1:


//--------------------- .nv.shared.l2norm_fwd_kernel --------------------------
	.section	.nv.shared.l2norm_fwd_kernel,"aw",@nobits
	.align	16
